//
// Generated by NVIDIA NVVM Compiler
//
// Compiler Build ID: CL-36424714
// Cuda compilation tools, release 13.0, V13.0.88
// Based on NVVM 20.0.0
//

.version 9.0
.target sm_100
.address_size 64

	// .globl	_Z6matmulPfS_S_ii
// _ZZ6matmulPfS_S_iiE4sh_A has been demoted
// _ZZ6matmulPfS_S_iiE4sh_B has been demoted

.visible .entry _Z6matmulPfS_S_ii(
	.param .u64 .ptr .align 1 _Z6matmulPfS_S_ii_param_0,
	.param .u64 .ptr .align 1 _Z6matmulPfS_S_ii_param_1,
	.param .u64 .ptr .align 1 _Z6matmulPfS_S_ii_param_2,
	.param .u32 _Z6matmulPfS_S_ii_param_3,
	.param .u32 _Z6matmulPfS_S_ii_param_4
)
{
	.reg .pred 	%p<39>;
	.reg .b32 	%r<51>;
	.reg .b32 	%f<325>;
	.reg .b64 	%rd<96>;
	// demoted variable
	.shared .align 4 .b8 _ZZ6matmulPfS_S_iiE4sh_A[1024];
	// demoted variable
	.shared .align 4 .b8 _ZZ6matmulPfS_S_iiE4sh_B[3072];
	ld.param.u32 	%r7, [_Z6matmulPfS_S_ii_param_3];
	ld.param.u32 	%r9, [_Z6matmulPfS_S_ii_param_4];
	mov.u32 	%r10, %ctaid.x;
	mov.u32 	%r11, %ntid.x;
	mul.lo.s32 	%r12, %r11, %r10;
	mov.u32 	%r1, %tid.x;
	mad.lo.s32 	%r13, %r12, 3, %r1;
	mov.u32 	%r14, %ctaid.y;
	mov.u32 	%r15, %ntid.y;
	mul.lo.s32 	%r16, %r15, %r14;
	shl.b32 	%r17, %r16, 1;
	mov.u32 	%r2, %tid.y;
	add.s32 	%r18, %r17, %r2;
	setp.lt.s32 	%p1, %r13, %r7;
	setp.lt.s32 	%p2, %r18, %r9;
	and.pred  	%p3, %p1, %p2;
	@%p3 bra 	$L__BB0_1;
	bra.uni 	$L__BB0_14;
$L__BB0_1:
	add.s32 	%r19, %r7, 30;
	setp.gt.u32 	%p4, %r19, 30;
	mov.f32 	%f317, 0f00000000;
	mov.f32 	%f318, %f317;
	mov.f32 	%f319, %f317;
	mov.f32 	%f320, %f317;
	mov.f32 	%f321, %f317;
	@%p4 bra 	$L__BB0_15;
$L__BB0_2:
	ld.param.u64 	%rd87, [_Z6matmulPfS_S_ii_param_2];
	cvt.u64.u32 	%rd74, %r1;
	mov.u32 	%r46, %ntid.x;
	mov.u32 	%r47, %ctaid.x;
	mul.lo.s32 	%r48, %r46, %r47;
	mul.lo.s32 	%r49, %r48, 3;
	cvt.u64.u32 	%rd75, %r49;
	add.s64 	%rd10, %rd75, %rd74;
	cvt.u64.u32 	%rd11, %r18;
	cvt.s64.s32 	%rd12, %r7;
	cvt.s64.s32 	%rd13, %r9;
	setp.lt.u64 	%p21, %rd10, %rd12;
	setp.lt.u32 	%p22, %r18, %r9;
	and.pred  	%p23, %p21, %p22;
	mad.lo.s64 	%rd76, %rd10, %rd13, %rd11;
	cvta.to.global.u64 	%rd77, %rd87;
	shl.b64 	%rd78, %rd76, 2;
	add.s64 	%rd14, %rd77, %rd78;
	@%p23 bra 	$L__BB0_3;
	bra.uni 	$L__BB0_4;
$L__BB0_3:
	st.global.f32 	[%rd14], %f321;
$L__BB0_4:
	setp.ge.u64 	%p24, %rd10, %rd12;
	add.s64 	%rd33, %rd11, 16;
	setp.ge.u64 	%p25, %rd33, %rd13;
	or.pred  	%p26, %p24, %p25;
	@%p26 bra 	$L__BB0_6;
	st.global.f32 	[%rd14+64], %f320;
$L__BB0_6:
	setp.ge.u32 	%p27, %r18, %r9;
	add.s64 	%rd34, %rd10, 16;
	setp.ge.u64 	%p28, %rd34, %rd12;
	shl.b64 	%rd81, %rd13, 6;
	add.s64 	%rd35, %rd14, %rd81;
	or.pred  	%p29, %p28, %p27;
	@%p29 bra 	$L__BB0_8;
	st.global.f32 	[%rd35], %f319;
$L__BB0_8:
	setp.ge.u64 	%p30, %rd34, %rd12;
	setp.ge.u64 	%p31, %rd33, %rd13;
	or.pred  	%p32, %p30, %p31;
	@%p32 bra 	$L__BB0_10;
	st.global.f32 	[%rd35+64], %f318;
$L__BB0_10:
	setp.ge.u32 	%p33, %r18, %r9;
	add.s64 	%rd36, %rd10, 32;
	setp.ge.u64 	%p34, %rd36, %rd12;
	shl.b64 	%rd83, %rd13, 7;
	add.s64 	%rd37, %rd14, %rd83;
	or.pred  	%p35, %p34, %p33;
	@%p35 bra 	$L__BB0_12;
	st.global.f32 	[%rd37], %f317;
$L__BB0_12:
	setp.ge.u64 	%p36, %rd36, %rd12;
	setp.ge.u64 	%p37, %rd33, %rd13;
	or.pred  	%p38, %p36, %p37;
	@%p38 bra 	$L__BB0_14;
	mov.b32 	%r50, 0;
	st.global.u32 	[%rd37+64], %r50;
$L__BB0_14:
	ret;
$L__BB0_15:
	ld.param.u64 	%rd86, [_Z6matmulPfS_S_ii_param_1];
	ld.param.u64 	%rd85, [_Z6matmulPfS_S_ii_param_0];
	cvta.to.global.u64 	%rd41, %rd86;
	cvta.to.global.u64 	%rd42, %rd85;
	add.s32 	%r20, %r7, 15;
	shr.s32 	%r21, %r20, 31;
	shr.u32 	%r22, %r21, 28;
	add.s32 	%r23, %r20, %r22;
	shr.s32 	%r24, %r23, 4;
	cvt.u64.u32 	%rd91, %r1;
	mov.u32 	%r25, %ntid.x;
	mov.u32 	%r26, %ctaid.x;
	mul.lo.s32 	%r27, %r25, %r26;
	mul.lo.s32 	%r28, %r27, 3;
	cvt.u64.u32 	%rd43, %r28;
	add.s64 	%rd44, %rd43, %rd91;
	cvt.u64.u32 	%rd88, %r2;
	cvt.u64.u32 	%rd3, %r9;
	shl.b32 	%r29, %r1, 6;
	mov.u32 	%r30, _ZZ6matmulPfS_S_iiE4sh_A;
	add.s32 	%r4, %r30, %r29;
	cvt.u64.u32 	%rd45, %r18;
	mov.u32 	%r31, _ZZ6matmulPfS_S_iiE4sh_B;
	max.u32 	%r32, %r24, 1;
	cvt.s64.s32 	%rd95, %r32;
	mul.wide.u32 	%rd46, %r18, %r9;
	shl.b32 	%r33, %r2, 2;
	add.s32 	%r6, %r31, %r33;
	mad.lo.s32 	%r5, %r1, 192, %r6;
	add.s64 	%rd47, %rd45, 16;
	add.s64 	%rd48, %rd45, 32;
	add.s64 	%rd49, %rd44, 16;
	add.s64 	%rd50, %rd46, %rd91;
	shl.b64 	%rd51, %rd50, 2;
	add.s64 	%rd94, %rd41, %rd51;
	mul.lo.s64 	%rd52, %rd47, %rd3;
	shl.b64 	%rd53, %rd52, 2;
	mul.wide.u32 	%rd54, %r1, 4;
	add.s64 	%rd55, %rd53, %rd54;
	add.s64 	%rd93, %rd41, %rd55;
	mul.lo.s64 	%rd56, %rd48, %rd3;
	shl.b64 	%rd57, %rd56, 2;
	add.s64 	%rd58, %rd57, %rd54;
	add.s64 	%rd92, %rd41, %rd58;
	mad.lo.s64 	%rd59, %rd44, %rd3, %rd88;
	shl.b64 	%rd60, %rd59, 2;
	add.s64 	%rd90, %rd42, %rd60;
	mul.lo.s64 	%rd61, %rd49, %rd3;
	shl.b64 	%rd62, %rd61, 2;
	mul.wide.u32 	%rd63, %r2, 4;
	add.s64 	%rd64, %rd62, %rd63;
	add.s64 	%rd89, %rd42, %rd64;
	mov.f32 	%f317, 0f00000000;
	mov.f32 	%f318, %f317;
	mov.f32 	%f319, %f317;
	mov.f32 	%f320, %f317;
	mov.f32 	%f321, %f317;
$L__BB0_16:
	mov.u32 	%r34, %ntid.x;
	mov.u32 	%r35, %ctaid.x;
	mul.lo.s32 	%r36, %r34, %r35;
	mul.lo.s32 	%r37, %r36, 3;
	cvt.u64.u32 	%rd65, %r37;
	cvt.u64.u32 	%rd66, %r1;
	add.s64 	%rd23, %rd65, %rd66;
	cvt.s64.s32 	%rd24, %r7;
	setp.ge.u64 	%p5, %rd23, %rd24;
	setp.ge.u64 	%p6, %rd88, %rd3;
	or.pred  	%p7, %p5, %p6;
	mov.f32 	%f322, 0f00000000;
	@%p7 bra 	$L__BB0_18;
	ld.global.f32 	%f322, [%rd90];
$L__BB0_18:
	setp.ge.u64 	%p8, %rd91, %rd3;
	setp.ge.u32 	%p9, %r18, %r7;
	mov.u32 	%r38, %tid.y;
	shl.b32 	%r39, %r38, 2;
	add.s32 	%r40, %r4, %r39;
	st.shared.f32 	[%r40], %f322;
	or.pred  	%p10, %p9, %p8;
	mov.f32 	%f323, 0f00000000;
	@%p10 bra 	$L__BB0_20;
	ld.global.f32 	%f323, [%rd94];
$L__BB0_20:
	setp.lt.u64 	%p11, %rd91, %rd3;
	cvt.u64.u32 	%rd68, %r18;
	add.s64 	%rd69, %rd68, 16;
	setp.lt.u64 	%p12, %rd69, %rd24;
	st.shared.f32 	[%r5], %f323;
	bar.sync 	0;
	ld.shared.f32 	%f27, [%r4];
	ld.shared.f32 	%f28, [%r6];
	fma.rn.f32 	%f29, %f27, %f28, %f321;
	ld.shared.f32 	%f30, [%r4+4];
	ld.shared.f32 	%f31, [%r6+192];
	fma.rn.f32 	%f32, %f30, %f31, %f29;
	ld.shared.f32 	%f33, [%r4+8];
	ld.shared.f32 	%f34, [%r6+384];
	fma.rn.f32 	%f35, %f33, %f34, %f32;
	ld.shared.f32 	%f36, [%r4+12];
	ld.shared.f32 	%f37, [%r6+576];
	fma.rn.f32 	%f38, %f36, %f37, %f35;
	ld.shared.f32 	%f39, [%r4+16];
	ld.shared.f32 	%f40, [%r6+768];
	fma.rn.f32 	%f41, %f39, %f40, %f38;
	ld.shared.f32 	%f42, [%r4+20];
	ld.shared.f32 	%f43, [%r6+960];
	fma.rn.f32 	%f44, %f42, %f43, %f41;
	ld.shared.f32 	%f45, [%r4+24];
	ld.shared.f32 	%f46, [%r6+1152];
	fma.rn.f32 	%f47, %f45, %f46, %f44;
	ld.shared.f32 	%f48, [%r4+28];
	ld.shared.f32 	%f49, [%r6+1344];
	fma.rn.f32 	%f50, %f48, %f49, %f47;
	ld.shared.f32 	%f51, [%r4+32];
	ld.shared.f32 	%f52, [%r6+1536];
	fma.rn.f32 	%f53, %f51, %f52, %f50;
	ld.shared.f32 	%f54, [%r4+36];
	ld.shared.f32 	%f55, [%r6+1728];
	fma.rn.f32 	%f56, %f54, %f55, %f53;
	ld.shared.f32 	%f57, [%r4+40];
	ld.shared.f32 	%f58, [%r6+1920];
	fma.rn.f32 	%f59, %f57, %f58, %f56;
	ld.shared.f32 	%f60, [%r4+44];
	ld.shared.f32 	%f61, [%r6+2112];
	fma.rn.f32 	%f62, %f60, %f61, %f59;
	ld.shared.f32 	%f63, [%r4+48];
	ld.shared.f32 	%f64, [%r6+2304];
	fma.rn.f32 	%f65, %f63, %f64, %f62;
	ld.shared.f32 	%f66, [%r4+52];
	ld.shared.f32 	%f67, [%r6+2496];
	fma.rn.f32 	%f68, %f66, %f67, %f65;
	ld.shared.f32 	%f69, [%r4+56];
	ld.shared.f32 	%f70, [%r6+2688];
	fma.rn.f32 	%f71, %f69, %f70, %f68;
	ld.shared.f32 	%f72, [%r4+60];
	ld.shared.f32 	%f73, [%r6+2880];
	fma.rn.f32 	%f321, %f72, %f73, %f71;
	bar.sync 	0;
	and.pred  	%p13, %p12, %p11;
	@%p13 bra 	$L__BB0_22;
	mov.b32 	%r41, 0;
	st.shared.u32 	[%r5+64], %r41;
	bra.uni 	$L__BB0_23;
$L__BB0_22:
	ld.global.f32 	%f74, [%rd93];
	st.shared.f32 	[%r5+64], %f74;
$L__BB0_23:
	cvt.u64.u32 	%rd70, %r18;
	add.s64 	%rd71, %rd70, 32;
	setp.lt.u64 	%p15, %rd71, %rd24;
	bar.sync 	0;
	ld.shared.f32 	%f75, [%r4];
	ld.shared.f32 	%f76, [%r6+64];
	fma.rn.f32 	%f77, %f75, %f76, %f320;
	ld.shared.f32 	%f78, [%r4+4];
	ld.shared.f32 	%f79, [%r6+256];
	fma.rn.f32 	%f80, %f78, %f79, %f77;
	ld.shared.f32 	%f81, [%r4+8];
	ld.shared.f32 	%f82, [%r6+448];
	fma.rn.f32 	%f83, %f81, %f82, %f80;
	ld.shared.f32 	%f84, [%r4+12];
	ld.shared.f32 	%f85, [%r6+640];
	fma.rn.f32 	%f86, %f84, %f85, %f83;
	ld.shared.f32 	%f87, [%r4+16];
	ld.shared.f32 	%f88, [%r6+832];
	fma.rn.f32 	%f89, %f87, %f88, %f86;
	ld.shared.f32 	%f90, [%r4+20];
	ld.shared.f32 	%f91, [%r6+1024];
	fma.rn.f32 	%f92, %f90, %f91, %f89;
	ld.shared.f32 	%f93, [%r4+24];
	ld.shared.f32 	%f94, [%r6+1216];
	fma.rn.f32 	%f95, %f93, %f94, %f92;
	ld.shared.f32 	%f96, [%r4+28];
	ld.shared.f32 	%f97, [%r6+1408];
	fma.rn.f32 	%f98, %f96, %f97, %f95;
	ld.shared.f32 	%f99, [%r4+32];
	ld.shared.f32 	%f100, [%r6+1600];
	fma.rn.f32 	%f101, %f99, %f100, %f98;
	ld.shared.f32 	%f102, [%r4+36];
	ld.shared.f32 	%f103, [%r6+1792];
	fma.rn.f32 	%f104, %f102, %f103, %f101;
	ld.shared.f32 	%f105, [%r4+40];
	ld.shared.f32 	%f106, [%r6+1984];
	fma.rn.f32 	%f107, %f105, %f106, %f104;
	ld.shared.f32 	%f108, [%r4+44];
	ld.shared.f32 	%f109, [%r6+2176];
	fma.rn.f32 	%f110, %f108, %f109, %f107;
	ld.shared.f32 	%f111, [%r4+48];
	ld.shared.f32 	%f112, [%r6+2368];
	fma.rn.f32 	%f113, %f111, %f112, %f110;
	ld.shared.f32 	%f114, [%r4+52];
	ld.shared.f32 	%f115, [%r6+2560];
	fma.rn.f32 	%f116, %f114, %f115, %f113;
	ld.shared.f32 	%f117, [%r4+56];
	ld.shared.f32 	%f118, [%r6+2752];
	fma.rn.f32 	%f119, %f117, %f118, %f116;
	ld.shared.f32 	%f120, [%r4+60];
	ld.shared.f32 	%f121, [%r6+2944];
	fma.rn.f32 	%f320, %f120, %f121, %f119;
	bar.sync 	0;
	and.pred  	%p16, %p15, %p11;
	@%p16 bra 	$L__BB0_25;
	mov.b32 	%r42, 0;
	st.shared.u32 	[%r5+128], %r42;
	bra.uni 	$L__BB0_26;
$L__BB0_25:
	ld.global.f32 	%f122, [%rd92];
	st.shared.f32 	[%r5+128], %f122;
$L__BB0_26:
	add.s64 	%rd73, %rd23, 16;
	setp.ge.u64 	%p18, %rd73, %rd24;
	bar.sync 	0;
	ld.shared.f32 	%f124, [%r4];
	ld.shared.f32 	%f125, [%r6+128];
	fma.rn.f32 	%f126, %f124, %f125, %f319;
	ld.shared.f32 	%f127, [%r4+4];
	ld.shared.f32 	%f128, [%r6+320];
	fma.rn.f32 	%f129, %f127, %f128, %f126;
	ld.shared.f32 	%f130, [%r4+8];
	ld.shared.f32 	%f131, [%r6+512];
	fma.rn.f32 	%f132, %f130, %f131, %f129;
	ld.shared.f32 	%f133, [%r4+12];
	ld.shared.f32 	%f134, [%r6+704];
	fma.rn.f32 	%f135, %f133, %f134, %f132;
	ld.shared.f32 	%f136, [%r4+16];
	ld.shared.f32 	%f137, [%r6+896];
	fma.rn.f32 	%f138, %f136, %f137, %f135;
	ld.shared.f32 	%f139, [%r4+20];
	ld.shared.f32 	%f140, [%r6+1088];
	fma.rn.f32 	%f141, %f139, %f140, %f138;
	ld.shared.f32 	%f142, [%r4+24];
	ld.shared.f32 	%f143, [%r6+1280];
	fma.rn.f32 	%f144, %f142, %f143, %f141;
	ld.shared.f32 	%f145, [%r4+28];
	ld.shared.f32 	%f146, [%r6+1472];
	fma.rn.f32 	%f147, %f145, %f146, %f144;
	ld.shared.f32 	%f148, [%r4+32];
	ld.shared.f32 	%f149, [%r6+1664];
	fma.rn.f32 	%f150, %f148, %f149, %f147;
	ld.shared.f32 	%f151, [%r4+36];
	ld.shared.f32 	%f152, [%r6+1856];
	fma.rn.f32 	%f153, %f151, %f152, %f150;
	ld.shared.f32 	%f154, [%r4+40];
	ld.shared.f32 	%f155, [%r6+2048];
	fma.rn.f32 	%f156, %f154, %f155, %f153;
	ld.shared.f32 	%f157, [%r4+44];
	ld.shared.f32 	%f158, [%r6+2240];
	fma.rn.f32 	%f159, %f157, %f158, %f156;
	ld.shared.f32 	%f160, [%r4+48];
	ld.shared.f32 	%f161, [%r6+2432];
	fma.rn.f32 	%f162, %f160, %f161, %f159;
	ld.shared.f32 	%f163, [%r4+52];
	ld.shared.f32 	%f164, [%r6+2624];
	fma.rn.f32 	%f165, %f163, %f164, %f162;
	ld.shared.f32 	%f166, [%r4+56];
	ld.shared.f32 	%f167, [%r6+2816];
	fma.rn.f32 	%f168, %f166, %f167, %f165;
	ld.shared.f32 	%f169, [%r4+60];
	ld.shared.f32 	%f170, [%r6+3008];
	fma.rn.f32 	%f17, %f169, %f170, %f168;
	bar.sync 	0;
	or.pred  	%p19, %p18, %p6;
	mov.f32 	%f324, 0f00000000;
	@%p19 bra 	$L__BB0_28;
	ld.global.f32 	%f324, [%rd89];
$L__BB0_28:
	mov.u32 	%r43, %tid.y;
	shl.b32 	%r44, %r43, 2;
	add.s32 	%r45, %r4, %r44;
	st.shared.f32 	[%r45], %f324;
	bar.sync 	0;
	ld.shared.f32 	%f171, [%r4];
	ld.shared.f32 	%f172, [%r6];
	fma.rn.f32 	%f173, %f171, %f172, %f17;
	ld.shared.f32 	%f174, [%r4+4];
	ld.shared.f32 	%f175, [%r6+192];
	fma.rn.f32 	%f176, %f174, %f175, %f173;
	ld.shared.f32 	%f177, [%r4+8];
	ld.shared.f32 	%f178, [%r6+384];
	fma.rn.f32 	%f179, %f177, %f178, %f176;
	ld.shared.f32 	%f180, [%r4+12];
	ld.shared.f32 	%f181, [%r6+576];
	fma.rn.f32 	%f182, %f180, %f181, %f179;
	ld.shared.f32 	%f183, [%r4+16];
	ld.shared.f32 	%f184, [%r6+768];
	fma.rn.f32 	%f185, %f183, %f184, %f182;
	ld.shared.f32 	%f186, [%r4+20];
	ld.shared.f32 	%f187, [%r6+960];
	fma.rn.f32 	%f188, %f186, %f187, %f185;
	ld.shared.f32 	%f189, [%r4+24];
	ld.shared.f32 	%f190, [%r6+1152];
	fma.rn.f32 	%f191, %f189, %f190, %f188;
	ld.shared.f32 	%f192, [%r4+28];
	ld.shared.f32 	%f193, [%r6+1344];
	fma.rn.f32 	%f194, %f192, %f193, %f191;
	ld.shared.f32 	%f195, [%r4+32];
	ld.shared.f32 	%f196, [%r6+1536];
	fma.rn.f32 	%f197, %f195, %f196, %f194;
	ld.shared.f32 	%f198, [%r4+36];
	ld.shared.f32 	%f199, [%r6+1728];
	fma.rn.f32 	%f200, %f198, %f199, %f197;
	ld.shared.f32 	%f201, [%r4+40];
	ld.shared.f32 	%f202, [%r6+1920];
	fma.rn.f32 	%f203, %f201, %f202, %f200;
	ld.shared.f32 	%f204, [%r4+44];
	ld.shared.f32 	%f205, [%r6+2112];
	fma.rn.f32 	%f206, %f204, %f205, %f203;
	ld.shared.f32 	%f207, [%r4+48];
	ld.shared.f32 	%f208, [%r6+2304];
	fma.rn.f32 	%f209, %f207, %f208, %f206;
	ld.shared.f32 	%f210, [%r4+52];
	ld.shared.f32 	%f211, [%r6+2496];
	fma.rn.f32 	%f212, %f210, %f211, %f209;
	ld.shared.f32 	%f213, [%r4+56];
	ld.shared.f32 	%f214, [%r6+2688];
	fma.rn.f32 	%f215, %f213, %f214, %f212;
	ld.shared.f32 	%f216, [%r4+60];
	ld.shared.f32 	%f217, [%r6+2880];
	fma.rn.f32 	%f319, %f216, %f217, %f215;
	bar.sync 	0;
	ld.shared.f32 	%f218, [%r4];
	ld.shared.f32 	%f219, [%r6+64];
	fma.rn.f32 	%f220, %f218, %f219, %f318;
	ld.shared.f32 	%f221, [%r4+4];
	ld.shared.f32 	%f222, [%r6+256];
	fma.rn.f32 	%f223, %f221, %f222, %f220;
	ld.shared.f32 	%f224, [%r4+8];
	ld.shared.f32 	%f225, [%r6+448];
	fma.rn.f32 	%f226, %f224, %f225, %f223;
	ld.shared.f32 	%f227, [%r4+12];
	ld.shared.f32 	%f228, [%r6+640];
	fma.rn.f32 	%f229, %f227, %f228, %f226;
	ld.shared.f32 	%f230, [%r4+16];
	ld.shared.f32 	%f231, [%r6+832];
	fma.rn.f32 	%f232, %f230, %f231, %f229;
	ld.shared.f32 	%f233, [%r4+20];
	ld.shared.f32 	%f234, [%r6+1024];
	fma.rn.f32 	%f235, %f233, %f234, %f232;
	ld.shared.f32 	%f236, [%r4+24];
	ld.shared.f32 	%f237, [%r6+1216];
	fma.rn.f32 	%f238, %f236, %f237, %f235;
	ld.shared.f32 	%f239, [%r4+28];
	ld.shared.f32 	%f240, [%r6+1408];
	fma.rn.f32 	%f241, %f239, %f240, %f238;
	ld.shared.f32 	%f242, [%r4+32];
	ld.shared.f32 	%f243, [%r6+1600];
	fma.rn.f32 	%f244, %f242, %f243, %f241;
	ld.shared.f32 	%f245, [%r4+36];
	ld.shared.f32 	%f246, [%r6+1792];
	fma.rn.f32 	%f247, %f245, %f246, %f244;
	ld.shared.f32 	%f248, [%r4+40];
	ld.shared.f32 	%f249, [%r6+1984];
	fma.rn.f32 	%f250, %f248, %f249, %f247;
	ld.shared.f32 	%f251, [%r4+44];
	ld.shared.f32 	%f252, [%r6+2176];
	fma.rn.f32 	%f253, %f251, %f252, %f250;
	ld.shared.f32 	%f254, [%r4+48];
	ld.shared.f32 	%f255, [%r6+2368];
	fma.rn.f32 	%f256, %f254, %f255, %f253;
	ld.shared.f32 	%f257, [%r4+52];
	ld.shared.f32 	%f258, [%r6+2560];
	fma.rn.f32 	%f259, %f257, %f258, %f256;
	ld.shared.f32 	%f260, [%r4+56];
	ld.shared.f32 	%f261, [%r6+2752];
	fma.rn.f32 	%f262, %f260, %f261, %f259;
	ld.shared.f32 	%f263, [%r4+60];
	ld.shared.f32 	%f264, [%r6+2944];
	fma.rn.f32 	%f318, %f263, %f264, %f262;
	bar.sync 	0;
	ld.shared.f32 	%f265, [%r4];
	ld.shared.f32 	%f266, [%r6+128];
	fma.rn.f32 	%f267, %f265, %f266, %f317;
	ld.shared.f32 	%f268, [%r4+4];
	ld.shared.f32 	%f269, [%r6+320];
	fma.rn.f32 	%f270, %f268, %f269, %f267;
	ld.shared.f32 	%f271, [%r4+8];
	ld.shared.f32 	%f272, [%r6+512];
	fma.rn.f32 	%f273, %f271, %f272, %f270;
	ld.shared.f32 	%f274, [%r4+12];
	ld.shared.f32 	%f275, [%r6+704];
	fma.rn.f32 	%f276, %f274, %f275, %f273;
	ld.shared.f32 	%f277, [%r4+16];
	ld.shared.f32 	%f278, [%r6+896];
	fma.rn.f32 	%f279, %f277, %f278, %f276;
	ld.shared.f32 	%f280, [%r4+20];
	ld.shared.f32 	%f281, [%r6+1088];
	fma.rn.f32 	%f282, %f280, %f281, %f279;
	ld.shared.f32 	%f283, [%r4+24];
	ld.shared.f32 	%f284, [%r6+1280];
	fma.rn.f32 	%f285, %f283, %f284, %f282;
	ld.shared.f32 	%f286, [%r4+28];
	ld.shared.f32 	%f287, [%r6+1472];
	fma.rn.f32 	%f288, %f286, %f287, %f285;
	ld.shared.f32 	%f289, [%r4+32];
	ld.shared.f32 	%f290, [%r6+1664];
	fma.rn.f32 	%f291, %f289, %f290, %f288;
	ld.shared.f32 	%f292, [%r4+36];
	ld.shared.f32 	%f293, [%r6+1856];
	fma.rn.f32 	%f294, %f292, %f293, %f291;
	ld.shared.f32 	%f295, [%r4+40];
	ld.shared.f32 	%f296, [%r6+2048];
	fma.rn.f32 	%f297, %f295, %f296, %f294;
	ld.shared.f32 	%f298, [%r4+44];
	ld.shared.f32 	%f299, [%r6+2240];
	fma.rn.f32 	%f300, %f298, %f299, %f297;
	ld.shared.f32 	%f301, [%r4+48];
	ld.shared.f32 	%f302, [%r6+2432];
	fma.rn.f32 	%f303, %f301, %f302, %f300;
	ld.shared.f32 	%f304, [%r4+52];
	ld.shared.f32 	%f305, [%r6+2624];
	fma.rn.f32 	%f306, %f304, %f305, %f303;
	ld.shared.f32 	%f307, [%r4+56];
	ld.shared.f32 	%f308, [%r6+2816];
	fma.rn.f32 	%f309, %f307, %f308, %f306;
	ld.shared.f32 	%f310, [%r4+60];
	ld.shared.f32 	%f311, [%r6+3008];
	fma.rn.f32 	%f317, %f310, %f311, %f309;
	bar.sync 	0;
	add.s64 	%rd95, %rd95, -1;
	add.s64 	%rd94, %rd94, 64;
	add.s64 	%rd93, %rd93, 64;
	add.s64 	%rd92, %rd92, 64;
	add.s64 	%rd91, %rd91, 16;
	add.s64 	%rd90, %rd90, 64;
	add.s64 	%rd89, %rd89, 64;
	add.s64 	%rd88, %rd88, 16;
	setp.eq.s64 	%p20, %rd95, 0;
	@%p20 bra 	$L__BB0_2;
	bra.uni 	$L__BB0_16;

}


// ===== COMPILED SASS (sm_100) =====

	.target	sm_100

	.elftype	@"ET_EXEC"


//--------------------- .note.nv.tkinfo           --------------------------
	.section	.note.nv.tkinfo,"",@"SHT_NOTE"
	.sectionflags	@"SHF_NOTE_NV_TKINFO"
	.tkinfo
        /*0018*/ 	.word	0x00000002
        /*0030*/ 	.string	""
        /*0030*/ 	.string	"ptxas"
        /*0030*/ 	.string	"Cuda compilation tools, release 13.0, V13.0.88"
        /*0030*/ 	.string	"Build cuda_13.0.r13.0/compiler.36424714_0"
        /*0030*/ 	.string	"-arch sm_100 -m 64 "



//--------------------- .note.nv.cuinfo           --------------------------
	.section	.note.nv.cuinfo,"",@"SHT_NOTE"
	.sectionflags	@"SHF_NOTE_NV_CUINFO"
        /*0018*/ 	.short	0x0002
        /*001a*/ 	.short	0x0064
        /*001c*/ 	.short	0x0082
	.zero		2


//--------------------- .nv.info                  --------------------------
	.section	.nv.info,"",@"SHT_CUDA_INFO"
	.align	4


	//----- nvinfo : EIATTR_REGCOUNT
	.align		4
        /*0000*/ 	.byte	0x04, 0x2f
        /*0002*/ 	.short	(.L_1 - .L_0)
	.align		4
.L_0:
        /*0004*/ 	.word	index@(_Z6matmulPfS_S_ii)
        /*0008*/ 	.word	0x00000028


	//----- nvinfo : EIATTR_FRAME_SIZE
	.align		4
.L_1:
        /*000c*/ 	.byte	0x04, 0x11
        /*000e*/ 	.short	(.L_3 - .L_2)
	.align		4
.L_2:
        /*0010*/ 	.word	index@(_Z6matmulPfS_S_ii)
        /*0014*/ 	.word	0x00000000


	//----- nvinfo : EIATTR_MIN_STACK_SIZE
	.align		4
.L_3:
        /*0018*/ 	.byte	0x04, 0x12
        /*001a*/ 	.short	(.L_5 - .L_4)
	.align		4
.L_4:
        /*001c*/ 	.word	index@(_Z6matmulPfS_S_ii)
        /*0020*/ 	.word	0x00000000
.L_5:


//--------------------- .nv.compat                --------------------------
	.section	.nv.compat,"",@"SHT_CUDA_COMPAT_INFO"
	.align	4
        /*0000*/ 	.byte	0x02, 0x09, 0x00, 0x00, 0x02, 0x02, 0x01, 0x00, 0x02, 0x05, 0x05, 0x00, 0x03, 0x07, 0x01, 0x01
        /*0010*/ 	.byte	0x02, 0x03, 0x00, 0x00, 0x02, 0x06, 0x01, 0x00, 0x04, 0x0b, 0x08, 0x00, 0x09, 0x00, 0x00, 0x00
        /*0020*/ 	.byte	0x00, 0x00, 0x00, 0x00


//--------------------- .nv.info._Z6matmulPfS_S_ii --------------------------
	.section	.nv.info._Z6matmulPfS_S_ii,"",@"SHT_CUDA_INFO"
	.sectionflags	@""
	.align	4


	//----- nvinfo : EIATTR_CUDA_API_VERSION
	.align		4
        /*0000*/ 	.byte	0x04, 0x37
        /*0002*/ 	.short	(.L_7 - .L_6)
.L_6:
        /*0004*/ 	.word	0x00000082


	//----- nvinfo : EIATTR_KPARAM_INFO
	.align		4
.L_7:
        /*0008*/ 	.byte	0x04, 0x17
        /*000a*/ 	.short	(.L_9 - .L_8)
.L_8:
        /*000c*/ 	.word	0x00000000
        /*0010*/ 	.short	0x0004
        /*0012*/ 	.short	0x001c
        /*0014*/ 	.byte	0x00, 0xf0, 0x11, 0x00


	//----- nvinfo : EIATTR_KPARAM_INFO
	.align		4
.L_9:
        /*0018*/ 	.byte	0x04, 0x17
        /*001a*/ 	.short	(.L_11 - .L_10)
.L_10:
        /*001c*/ 	.word	0x00000000
        /*0020*/ 	.short	0x0003
        /*0022*/ 	.short	0x0018
        /*0024*/ 	.byte	0x00, 0xf0, 0x11, 0x00


	//----- nvinfo : EIATTR_KPARAM_INFO
	.align		4
.L_11:
        /*0028*/ 	.byte	0x04, 0x17
        /*002a*/ 	.short	(.L_13 - .L_12)
.L_12:
        /*002c*/ 	.word	0x00000000
        /*0030*/ 	.short	0x0002
        /*0032*/ 	.short	0x0010
        /*0034*/ 	.byte	0x00, 0xf5, 0x21, 0x00


	//----- nvinfo : EIATTR_KPARAM_INFO
	.align		4
.L_13:
        /*0038*/ 	.byte	0x04, 0x17
        /*003a*/ 	.short	(.L_15 - .L_14)
.L_14:
        /*003c*/ 	.word	0x00000000
        /*0040*/ 	.short	0x0001
        /*0042*/ 	.short	0x0008
        /*0044*/ 	.byte	0x00, 0xf5, 0x21, 0x00


	//----- nvinfo : EIATTR_KPARAM_INFO
	.align		4
.L_15:
        /*0048*/ 	.byte	0x04, 0x17
        /*004a*/ 	.short	(.L_17 - .L_16)
.L_16:
        /*004c*/ 	.word	0x00000000
        /*0050*/ 	.short	0x0000
        /*0052*/ 	.short	0x0000
        /*0054*/ 	.byte	0x00, 0xf5, 0x21, 0x00


	//----- nvinfo : EIATTR_SPARSE_MMA_MASK
	.align		4
.L_17:
        /*0058*/ 	.byte	0x03, 0x50
        /*005a*/ 	.short	0x0000


	//----- nvinfo : EIATTR_MAXREG_COUNT
	.align		4
        /*005c*/ 	.byte	0x03, 0x1b
        /*005e*/ 	.short	0x00ff


	//----- nvinfo : EIATTR_NUM_BARRIERS
	.align		4
        /*0060*/ 	.byte	0x02, 0x4c
        /*0062*/ 	.byte	0x01
	.zero		1


	//----- nvinfo : EIATTR_MERCURY_ISA_VERSION
	.align		4
        /*0064*/ 	.byte	0x03, 0x5f
        /*0066*/ 	.short	0x0101


	//----- nvinfo : EIATTR_VRC_CTA_INIT_COUNT
	.align		4
        /*0068*/ 	.byte	0x02, 0x4a
	.zero		1
	.zero		1


	//----- nvinfo : EIATTR_EXIT_INSTR_OFFSETS
	.align		4
        /*006c*/ 	.byte	0x04, 0x1c
        /*006e*/ 	.short	(.L_19 - .L_18)


	//   ....[0]....
.L_18:
        /*0070*/ 	.word	0x000000e0


	//   ....[1]....
        /*0074*/ 	.word	0x00001b70


	//   ....[2]....
        /*0078*/ 	.word	0x00001b90


	//----- nvinfo : EIATTR_CBANK_PARAM_SIZE
	.align		4
.L_19:
        /*007c*/ 	.byte	0x03, 0x19
        /*007e*/ 	.short	0x0020


	//----- nvinfo : EIATTR_PARAM_CBANK
	.align		4
        /*0080*/ 	.byte	0x04, 0x0a
        /*0082*/ 	.short	(.L_21 - .L_20)
	.align		4
.L_20:
        /*0084*/ 	.word	index@(.nv.constant0._Z6matmulPfS_S_ii)
        /*0088*/ 	.short	0x0380
        /*008a*/ 	.short	0x0020


	//----- nvinfo : EIATTR_SW_WAR
	.align		4
.L_21:
        /*008c*/ 	.byte	0x04, 0x36
        /*008e*/ 	.short	(.L_23 - .L_22)
.L_22:
        /*0090*/ 	.word	0x00000008
.L_23:


//--------------------- .nv.callgraph             --------------------------
	.section	.nv.callgraph,"",@"SHT_CUDA_CALLGRAPH"
	.align	4
	.sectionentsize	8
	.align		4
        /*0000*/ 	.word	0x00000000
	.align		4
        /*0004*/ 	.word	0xffffffff
	.align		4
        /*0008*/ 	.word	0x00000000
	.align		4
        /*000c*/ 	.word	0xfffffffe
	.align		4
        /*0010*/ 	.word	0x00000000
	.align		4
        /*0014*/ 	.word	0xfffffffd
	.align		4
        /*0018*/ 	.word	0x00000000
	.align		4
        /*001c*/ 	.word	0xfffffffc


//--------------------- .text._Z6matmulPfS_S_ii   --------------------------
	.section	.text._Z6matmulPfS_S_ii,"ax",@progbits
	.align	128
        .global         _Z6matmulPfS_S_ii
        .type           _Z6matmulPfS_S_ii,@function
        .size           _Z6matmulPfS_S_ii,(.L_x_3 - _Z6matmulPfS_S_ii)
        .other          _Z6matmulPfS_S_ii,@"STO_CUDA_ENTRY STV_DEFAULT"
_Z6matmulPfS_S_ii:
.text._Z6matmulPfS_S_ii:
[----:B------:R-:W-:Y:S01]  /*0000*/  LDC R1, c[0x0][0x37c] ;  /* 0x0000df00ff017b82 */ /* 0x000fe20000000800 */
[----:B------:R-:W0:Y:S07]  /*0010*/  S2R R8, SR_TID.Y ;  /* 0x0000000000087919 */ /* 0x000e2e0000002200 */
[----:B------:R-:W1:Y:S01]  /*0020*/  LDC R3, c[0x0][0x360] ;  /* 0x0000d800ff037b82 */ /* 0x000e620000000800 */
[----:B------:R-:W2:Y:S01]  /*0030*/  LDCU.64 UR10, c[0x0][0x398] ;  /* 0x00007300ff0a77ac */ /* 0x000ea20008000a00 */
[----:B------:R-:W3:Y:S06]  /*0040*/  S2R R36, SR_TID.X ;  /* 0x0000000000247919 */ /* 0x000eec0000002100 */
[----:B------:R-:W4:Y:S08]  /*0050*/  S2UR UR4, SR_CTAID.Y ;  /* 0x00000000000479c3 */ /* 0x000f300000002600 */
[----:B------:R-:W4:Y:S08]  /*0060*/  LDC R35, c[0x0][0x364] ;  /* 0x0000d900ff237b82 */ /* 0x000f300000000800 */
[----:B------:R-:W1:Y:S01]  /*0070*/  S2UR UR9, SR_CTAID.X ;  /* 0x00000000000979c3 */ /* 0x000e620000002500 */
[----:B----4-:R-:W-:-:S05]  /*0080*/  IMAD R35, R35, UR4, RZ ;  /* 0x0000000423237c24 */ /* 0x010fca000f8e02ff */
[----:B0-----:R-:W-:Y:S01]  /*0090*/  LEA R34, R35, R8, 0x1 ;  /* 0x0000000823227211 */ /* 0x001fe200078e08ff */
[----:B-1----:R-:W-:-:S03]  /*00a0*/  IMAD R3, R3, UR9, RZ ;  /* 0x0000000903037c24 */ /* 0x002fc6000f8e02ff */
[----:B--2---:R-:W-:Y:S01]  /*00b0*/  ISETP.GE.AND P0, PT, R34, UR11, PT ;  /* 0x0000000b22007c0c */ /* 0x004fe2000bf06270 */
[----:B---3--:R-:W-:-:S05]  /*00c0*/  IMAD R3, R3, 0x3, R36 ;  /* 0x0000000303037824 */ /* 0x008fca00078e0224 */
[----:B------:R-:W-:-:S13]  /*00d0*/  ISETP.LT.AND P0, PT, R3, UR10, !P0 ;  /* 0x0000000a03007c0c */ /* 0x000fda000c701270 */
[----:B------:R-:W-:Y:S05]  /*00e0*/  @!P0 EXIT ;  /* 0x000000000000894d */ /* 0x000fea0003800000 */
[----:B------:R-:W-:Y:S01]  /*00f0*/  UIADD3 UR4, UPT, UPT, UR10, 0x1e, URZ ;  /* 0x0000001e0a047890 */ /* 0x000fe2000fffe0ff */
[----:B------:R-:W-:Y:S01]  /*0100*/  HFMA2 R16, -RZ, RZ, 0, 0 ;  /* 0x00000000ff107431 */ /* 0x000fe200000001ff */
[----:B------:R-:W-:Y:S02]  /*0110*/  CS2R R30, SRZ ;  /* 0x00000000001e7805 */ /* 0x000fe4000001ff00 */
[----:B------:R-:W-:Y:S01]  /*0120*/  CS2R R32, SRZ ;  /* 0x0000000000207805 */ /* 0x000fe2000001ff00 */
[----:B------:R-:W-:Y:S01]  /*0130*/  UISETP.GT.U32.AND UP0, UPT, UR4, 0x1e, UPT ;  /* 0x0000001e0400788c */ /* 0x000fe2000bf04070 */
[----:B------:R-:W0:Y:S08]  /*0140*/  LDCU.64 UR12, c[0x0][0x358] ;  /* 0x00006b00ff0c77ac */ /* 0x000e300008000a00 */
[----:B------:R-:W-:Y:S05]  /*0150*/  BRA.U !UP0, `(.L_x_0) ;  /* 0x0000001508bc7547 */ /* 0x000fea000b800000 */
[----:B------:R-:W1:Y:S01]  /*0160*/  LDC R0, c[0x0][0x360] ;  /* 0x0000d800ff007b82 */ /* 0x000e620000000800 */
[----:B------:R-:W2:Y:S01]  /*0170*/  LDCU.128 UR16, c[0x0][0x380] ;  /* 0x00007000ff1077ac */ /* 0x000ea20008000c00 */
[----:B------:R-:W-:Y:S02]  /*0180*/  MOV R37, RZ ;  /* 0x000000ff00257202 */ /* 0x000fe40000000f00 */
[----:B------:R-:W-:Y:S02]  /*0190*/  CS2R R30, SRZ ;  /* 0x00000000001e7805 */ /* 0x000fe4000001ff00 */
[C---:B------:R-:W-:Y:S01]  /*01a0*/  IADD3 R2, P0, PT, R34.reuse, 0x10, RZ ;  /* 0x0000001022027810 */ /* 0x040fe20007f1e0ff */
[----:B------:R-:W-:Y:S01]  /*01b0*/  UIMAD UR14, UR9, 0x3, URZ ;  /* 0x00000003090e78a4 */ /* 0x000fe2000f8e02ff */
[----:B------:R-:W-:Y:S01]  /*01c0*/  CS2R R32, SRZ ;  /* 0x0000000000207805 */ /* 0x000fe2000001ff00 */
[C---:B------:R-:W-:Y:S01]  /*01d0*/  IMAD.WIDE.U32 R6, R34.reuse, UR11, R36 ;  /* 0x0000000b22067c25 */ /* 0x040fe2000f8e0024 */
[----:B------:R-:W-:Y:S01]  /*01e0*/  IADD3.X R4, PT, PT, RZ, RZ, RZ, P0, !PT ;  /* 0x000000ffff047210 */ /* 0x000fe200007fe4ff */
[----:B------:R-:W3:Y:S01]  /*01f0*/  S2UR UR7, SR_CgaCtaId ;  /* 0x00000000000779c3 */ /* 0x000ee20000008800 */
[----:B------:R-:W-:Y:S01]  /*0200*/  IADD3 R12, P0, PT, R34, 0x20, RZ ;  /* 0x00000020220c7810 */ /* 0x000fe20007f1e0ff */
[----:B------:R-:W-:Y:S01]  /*0210*/  IMAD.WIDE.U32 R2, R2, UR11, RZ ;  /* 0x0000000b02027c25 */ /* 0x000fe2000f8e00ff */
[----:B------:R-:W-:Y:S01]  /*0220*/  UIADD3 UR4, UPT, UPT, UR10, 0xf, URZ ;  /* 0x0000000f0a047890 */ /* 0x000fe2000fffe0ff */
[----:B------:R-:W-:-:S02]  /*0230*/  UMOV UR6, 0x400 ;  /* 0x0000040000067882 */ /* 0x000fc40000000000 */
[----:B------:R-:W-:Y:S01]  /*0240*/  IMAD R9, R4, UR11, RZ ;  /* 0x0000000b04097c24 */ /* 0x000fe2000f8e02ff */
[----:B------:R-:W-:Y:S01]  /*0250*/  SHF.L.U32 R10, R2, 0x2, RZ ;  /* 0x00000002020a7819 */ /* 0x000fe200000006ff */
[----:B------:R-:W-:Y:S01]  /*0260*/  IMAD.WIDE.U32 R12, R12, UR11, RZ ;  /* 0x0000000b0c0c7c25 */ /* 0x000fe2000f8e00ff */
[----:B------:R-:W-:Y:S01]  /*0270*/  USHF.R.S32.HI UR5, URZ, 0x1f, UR4 ;  /* 0x0000001fff057899 */ /* 0x000fe20008011404 */
[C---:B--2---:R-:W-:Y:S01]  /*0280*/  LEA R5, P1, R6.reuse, UR18, 0x2 ;  /* 0x0000001206057c11 */ /* 0x044fe2000f8210ff */
[----:B------:R-:W-:Y:S01]  /*0290*/  USHF.R.S32.HI UR8, URZ, 0x1f, UR10 ;  /* 0x0000001fff087899 */ /* 0x000fe2000801140a */
[----:B------:R-:W-:Y:S01]  /*02a0*/  IADD3 R3, PT, PT, R3, R9, RZ ;  /* 0x0000000903037210 */ /* 0x000fe20007ffe0ff */
[----:B------:R-:W-:Y:S01]  /*02b0*/  ULEA.HI UR5, UR5, UR4, URZ, 0x4 ;  /* 0x0000000405057291 */ /* 0x000fe2000f8f20ff */
[----:B------:R-:W-:Y:S01]  /*02c0*/  LEA.HI.X R6, R6, UR19, R7, 0x2, P1 ;  /* 0x0000001306067c11 */ /* 0x000fe200088f1407 */
[----:B-1----:R-:W-:Y:S01]  /*02d0*/  IMAD R11, R0, UR14, RZ ;  /* 0x0000000e000b7c24 */ /* 0x002fe2000f8e02ff */
[----:B------:R-:W-:Y:S01]  /*02e0*/  IADD3.X R0, PT, PT, RZ, RZ, RZ, P0, !PT ;  /* 0x000000ffff007210 */ /* 0x000fe200007fe4ff */
[----:B------:R-:W-:Y:S01]  /*02f0*/  UIADD3 UR4, UPT, UPT, UR6, 0x400, URZ ;  /* 0x0000040006047890 */ /* 0x000fe2000fffe0ff */
[----:B------:R-:W-:Y:S01]  /*0300*/  MOV R9, RZ ;  /* 0x000000ff00097202 */ /* 0x000fe20000000f00 */
[----:B------:R-:W-:Y:S01]  /*0310*/  USHF.R.S32.HI UR5, URZ, 0x4, UR5 ;  /* 0x00000004ff057899 */ /* 0x000fe20008011405 */
[----:B------:R-:W-:Y:S01]  /*0320*/  IADD3 R7, P0, PT, R11, R36, RZ ;  /* 0x000000240b077210 */ /* 0x000fe20007f1e0ff */
[----:B------:R-:W-:Y:S01]  /*0330*/  IMAD R17, R0, UR11, RZ ;  /* 0x0000000b00117c24 */ /* 0x000fe2000f8e02ff */
[----:B------:R-:W-:Y:S01]  /*0340*/  SHF.L.U64.HI R11, R2, 0x2, R3 ;  /* 0x00000002020b7819 */ /* 0x000fe20000010203 */
[----:B------:R-:W-:Y:S01]  /*0350*/  UISETP.LT.U32.AND UP0, UPT, UR5, 0x1, UPT ;  /* 0x000000010500788c */ /* 0x000fe2000bf01070 */
[----:B------:R-:W-:Y:S01]  /*0360*/  MOV R4, RZ ;  /* 0x000000ff00047202 */ /* 0x000fe20000000f00 */
[----:B------:R-:W-:Y:S01]  /*0370*/  IMAD.X R3, RZ, RZ, RZ, P0 ;  /* 0x000000ffff037224 */ /* 0x000fe200000e06ff */
[C---:B------:R-:W-:Y:S01]  /*0380*/  IADD3 R2, P0, PT, R7.reuse, 0x10, RZ ;  /* 0x0000001007027810 */ /* 0x040fe20007f1e0ff */
[----:B------:R-:W-:Y:S01]  /*0390*/  IMAD.WIDE.U32 R14, R7, UR11, R8 ;  /* 0x0000000b070e7c25 */ /* 0x000fe2000f8e0008 */
[----:B------:R-:W-:Y:S01]  /*03a0*/  IADD3 R7, PT, PT, R13, R17, RZ ;  /* 0x000000110d077210 */ /* 0x000fe20007ffe0ff */
[----:B---3--:R-:W-:Y:S01]  /*03b0*/  ULEA UR4, UR7, UR4, 0x18 ;  /* 0x0000000407047291 */ /* 0x008fe2000f8ec0ff */
[----:B------:R-:W-:Y:S01]  /*03c0*/  IADD3.X R0, PT, PT, RZ, R3, RZ, P0, !PT ;  /* 0x00000003ff007210 */ /* 0x000fe200007fe4ff */
[----:B------:R-:W-:Y:S01]  /*03d0*/  IMAD R23, R3, UR11, RZ ;  /* 0x0000000b03177c24 */ /* 0x000fe2000f8e02ff */
[----:B------:R-:W-:Y:S01]  /*03e0*/  LEA R24, P0, R14, UR16, 0x2 ;  /* 0x000000100e187c11 */ /* 0x000fe2000f8010ff */
[----:B------:R-:W-:Y:S01]  /*03f0*/  IMAD.WIDE.U32 R2, R2, UR11, RZ ;  /* 0x0000000b02027c25 */ /* 0x000fe2000f8e00ff */
[----:B------:R-:W-:Y:S01]  /*0400*/  ULEA UR6, UR7, UR6, 0x18 ;  /* 0x0000000607067291 */ /* 0x000fe2000f8ec0ff */
[----:B------:R-:W-:Y:S01]  /*0410*/  LEA R28, R8, UR4, 0x2 ;  /* 0x00000004081c7c11 */ /* 0x000fe2000f8e10ff */
[----:B------:R-:W-:Y:S01]  /*0420*/  USEL UR5, UR5, 0x1, !UP0 ;  /* 0x0000000105057887 */ /* 0x000fe2000c000000 */
[----:B------:R-:W-:Y:S01]  /*0430*/  IMAD R9, R0, UR11, RZ ;  /* 0x0000000b00097c24 */ /* 0x000fe2000f8e02ff */
[----:B------:R-:W-:Y:S01]  /*0440*/  IADD3 R23, PT, PT, R15, R23, RZ ;  /* 0x000000170f177210 */ /* 0x000fe20007ffe0ff */
[----:B------:R-:W-:Y:S01]  /*0450*/  IMAD.WIDE.U32 R16, R36, 0x4, R10 ;  /* 0x0000000424107825 */ /* 0x000fe200078e000a */
[----:B------:R-:W-:Y:S01]  /*0460*/  SHF.L.U32 R10, R12, 0x2, RZ ;  /* 0x000000020c0a7819 */ /* 0x000fe200000006ff */
[----:B------:R-:W1:Y:S01]  /*0470*/  LDCU.64 UR10, c[0x0][0x398] ;  /* 0x00007300ff0a77ac */ /* 0x000e620008000a00 */
[----:B------:R-:W-:Y:S01]  /*0480*/  IADD3 R3, PT, PT, R3, R9, RZ ;  /* 0x0000000903037210 */ /* 0x000fe20007ffe0ff */
[----:B------:R-:W-:Y:S01]  /*0490*/  IMAD R27, R36, 0xc0, R28 ;  /* 0x000000c0241b7824 */ /* 0x000fe200078e021c */
[----:B------:R-:W-:Y:S01]  /*04a0*/  SHF.L.U64.HI R11, R12, 0x2, R7 ;  /* 0x000000020c0b7819 */ /* 0x000fe20000010207 */
[----:B------:R-:W-:Y:S01]  /*04b0*/  USHF.R.S32.HI UR4, URZ, 0x1f, UR5 ;  /* 0x0000001fff047899 */ /* 0x000fe20008011405 */
[----:B------:R-:W-:-:S02]  /*04c0*/  SHF.L.U32 R12, R2, 0x2, RZ ;  /* 0x00000002020c7819 */ /* 0x000fc400000006ff */
[----:B------:R-:W-:Y:S01]  /*04d0*/  SHF.L.U64.HI R13, R2, 0x2, R3 ;  /* 0x00000002020d7819 */ /* 0x000fe20000010203 */
[----:B------:R-:W-:Y:S01]  /*04e0*/  IMAD.WIDE.U32 R10, R36, 0x4, R10 ;  /* 0x00000004240a7825 */ /* 0x000fe200078e000a */
[----:B------:R-:W-:Y:S02]  /*04f0*/  LEA.HI.X R23, R14, UR17, R23, 0x2, P0 ;  /* 0x000000110e177c11 */ /* 0x000fe400080f1417 */
[----:B------:R-:W-:Y:S01]  /*0500*/  IADD3 R20, P0, PT, R16, UR18, RZ ;  /* 0x0000001210147c10 */ /* 0x000fe2000ff1e0ff */
[----:B------:R-:W-:Y:S01]  /*0510*/  IMAD.WIDE.U32 R2, R8, 0x4, R12 ;  /* 0x0000000408027825 */ /* 0x000fe200078e000c */
[----:B------:R-:W-:Y:S02]  /*0520*/  MOV R0, R8 ;  /* 0x0000000800007202 */ /* 0x000fe40000000f00 */
[----:B------:R-:W-:Y:S02]  /*0530*/  IADD3.X R7, PT, PT, R17, UR19, RZ, P0, !PT ;  /* 0x0000001311077c10 */ /* 0x000fe400087fe4ff */
[----:B------:R-:W-:Y:S01]  /*0540*/  IADD3 R26, P1, PT, R2, UR16, RZ ;  /* 0x00000010021a7c10 */ /* 0x000fe2000ff3e0ff */
[----:B------:R-:W-:Y:S01]  /*0550*/  IMAD.MOV.U32 R2, RZ, RZ, R36 ;  /* 0x000000ffff027224 */ /* 0x000fe200078e0024 */
[----:B------:R-:W-:-:S02]  /*0560*/  IADD3 R22, P0, PT, R10, UR18, RZ ;  /* 0x000000120a167c10 */ /* 0x000fc4000ff1e0ff */
[----:B------:R-:W-:Y:S02]  /*0570*/  IADD3.X R25, PT, PT, R3, UR17, RZ, P1, !PT ;  /* 0x0000001103197c10 */ /* 0x000fe40008ffe4ff */
[----:B------:R-:W-:Y:S02]  /*0580*/  IADD3.X R21, PT, PT, R11, UR19, RZ, P0, !PT ;  /* 0x000000130b157c10 */ /* 0x000fe400087fe4ff */
[----:B------:R-:W-:Y:S02]  /*0590*/  MOV R3, RZ ;  /* 0x000000ff00037202 */ /* 0x000fe40000000f00 */
[----:B------:R-:W-:Y:S02]  /*05a0*/  MOV R16, RZ ;  /* 0x000000ff00107202 */ /* 0x000fe40000000f00 */
[----:B-1----:R-:W-:-:S07]  /*05b0*/  LEA R29, R36, UR6, 0x6 ;  /* 0x00000006241d7c11 */ /* 0x002fce000f8e30ff */
.L_x_1:
[----:B------:R-:W1:Y:S01]  /*05c0*/  LDC R8, c[0x0][0x360] ;  /* 0x0000d800ff087b82 */ /* 0x000e620000000800 */
[----:B------:R-:W-:Y:S01]  /*05d0*/  ISETP.GE.U32.AND P0, PT, R0, UR11, PT ;  /* 0x0000000b00007c0c */ /* 0x000fe2000bf06070 */
[----:B------:R-:W-:Y:S01]  /*05e0*/  HFMA2 R14, -RZ, RZ, 0, 0 ;  /* 0x00000000ff0e7431 */ /* 0x000fe200000001ff */
[----:B------:R-:W-:Y:S02]  /*05f0*/  ISETP.GE.U32.AND P2, PT, R2, UR11, PT ;  /* 0x0000000b02007c0c */ /* 0x000fe4000bf46070 */
[----:B------:R-:W-:Y:S02]  /*0600*/  ISETP.GE.U32.AND.EX P0, PT, R3, RZ, PT, P0 ;  /* 0x000000ff0300720c */ /* 0x000fe40003f06100 */
[----:B------:R-:W-:Y:S02]  /*0610*/  ISETP.GE.U32.AND.EX P2, PT, R4, RZ, PT, P2 ;  /* 0x000000ff0400720c */ /* 0x000fe40003f46120 */
[----:B------:R-:W-:Y:S02]  /*0620*/  MOV R10, RZ ;  /* 0x000000ff000a7202 */ /* 0x000fe40000000f00 */
[----:B------:R-:W-:Y:S01]  /*0630*/  ISETP.GE.U32.OR P2, PT, R34, UR10, P2 ;  /* 0x0000000a22007c0c */ /* 0x000fe20009746470 */
[----:B-1----:R-:W-:-:S05]  /*0640*/  IMAD R9, R8, UR14, RZ ;  /* 0x0000000e08097c24 */ /* 0x002fca000f8e02ff */
[----:B------:R-:W-:-:S04]  /*0650*/  IADD3 R18, P3, PT, R9, R36, RZ ;  /* 0x0000002409127210 */ /* 0x000fc80007f7e0ff */
[----:B------:R-:W-:Y:S02]  /*0660*/  ISETP.GE.U32.AND P1, PT, R18, UR10, PT ;  /* 0x0000000a12007c0c */ /* 0x000fe4000bf26070 */
[----:B------:R-:W-:-:S04]  /*0670*/  IADD3.X R17, PT, PT, RZ, RZ, RZ, P3, !PT ;  /* 0x000000ffff117210 */ /* 0x000fc80001ffe4ff */
[----:B------:R-:W-:-:S13]  /*0680*/  ISETP.GE.U32.OR.EX P1, PT, R17, UR8, P0, P1 ;  /* 0x0000000811007c0c */ /* 0x000fda0008726510 */
[----:B------:R-:W-:Y:S01]  /*0690*/  @!P1 MOV R8, R24 ;  /* 0x0000001800089202 */ /* 0x000fe20000000f00 */
[----:B------:R-:W-:-:S05]  /*06a0*/  @!P1 IMAD.MOV.U32 R9, RZ, RZ, R23 ;  /* 0x000000ffff099224 */ /* 0x000fca00078e0017 */
[----:B0-----:R0:W2:Y:S02]  /*06b0*/  @!P1 LDG.E R10, desc[UR12][R8.64] ;  /* 0x0000000c080a9981 */ /* 0x0010a4000c1e1900 */
[----:B0-----:R-:W-:Y:S02]  /*06c0*/  @!P2 MOV R8, R5 ;  /* 0x000000050008a202 */ /* 0x001fe40000000f00 */
[----:B------:R-:W-:-:S05]  /*06d0*/  @!P2 MOV R9, R6 ;  /* 0x000000060009a202 */ /* 0x000fca0000000f00 */
[----:B------:R-:W3:Y:S01]  /*06e0*/  @!P2 LDG.E R14, desc[UR12][R8.64] ;  /* 0x0000000c080ea981 */ /* 0x000ee2000c1e1900 */
[----:B------:R-:W-:Y:S01]  /*06f0*/  ISETP.GE.U32.AND P1, PT, R2, UR11, PT ;  /* 0x0000000b02007c0c */ /* 0x000fe2000bf26070 */
[----:B------:R-:W0:Y:S03]  /*0700*/  S2R R12, SR_TID.Y ;  /* 0x00000000000c7919 */ /* 0x000e260000002200 */
[----:B------:R-:W-:Y:S02]  /*0710*/  ISETP.GE.U32.AND.EX P3, PT, R4, RZ, PT, P1 ;  /* 0x000000ff0400720c */ /* 0x000fe40003f66110 */
[----:B0-----:R-:W-:-:S05]  /*0720*/  LEA R19, R12, R29, 0x2 ;  /* 0x0000001d0c137211 */ /* 0x001fca00078e10ff */
[----:B--2---:R-:W-:Y:S04]  /*0730*/  STS [R19], R10 ;  /* 0x0000000a13007388 */ /* 0x004fe80000000800 */
[----:B---3--:R-:W-:Y:S01]  /*0740*/  STS [R27], R14 ;  /* 0x0000000e1b007388 */ /* 0x008fe20000000800 */
[----:B------:R-:W-:Y:S06]  /*0750*/  BAR.SYNC.DEFER_BLOCKING 0x0 ;  /* 0x0000000000007b1d */ /* 0x000fec0000010000 */
[----:B------:R-:W-:Y:S04]  /*0760*/  LDS R8, [R28] ;  /* 0x000000001c087984 */ /* 0x000fe80000000800 */
[----:B------:R-:W0:Y:S04]  /*0770*/  LDS.128 R12, [R29] ;  /* 0x000000001d0c7984 */ /* 0x000e280000000c00 */
[----:B------:R-:W1:Y:S04]  /*0780*/  LDS R10, [R28+0xc0] ;  /* 0x0000c0001c0a7984 */ /* 0x000e680000000800 */
[----:B------:R-:W2:Y:S01]  /*0790*/  LDS R11, [R28+0x180] ;  /* 0x000180001c0b7984 */ /* 0x000ea20000000800 */
[----:B0-----:R-:W-:-:S03]  /*07a0*/  FFMA R31, R12, R8, R31 ;  /* 0x000000080c1f7223 */ /* 0x001fc6000000001f */
[----:B------:R-:W0:Y:S01]  /*07b0*/  LDS R12, [R28+0x240] ;  /* 0x000240001c0c7984 */ /* 0x000e220000000800 */
[----:B-1----:R-:W-:-:S03]  /*07c0*/  FFMA R8, R10, R13, R31 ;  /* 0x0000000d0a087223 */ /* 0x002fc6000000001f */
[----:B------:R-:W-:Y:S01]  /*07d0*/  LDS R13, [R28+0x300] ;  /* 0x000300001c0d7984 */ /* 0x000fe20000000800 */
[----:B--2---:R-:W-:-:S03]  /*07e0*/  FFMA R31, R11, R14, R8 ;  /* 0x0000000e0b1f7223 */ /* 0x004fc60000000008 */
[----:B------:R-:W1:Y:S01]  /*07f0*/  LDS.128 R8, [R29+0x10] ;  /* 0x000010001d087984 */ /* 0x000e620000000c00 */
[----:B0-----:R-:W-:-:S03]  /*0800*/  FFMA R31, R12, R15, R31 ;  /* 0x0000000f0c1f7223 */ /* 0x001fc6000000001f */
[----:B------:R-:W0:Y:S04]  /*0810*/  LDS R12, [R28+0x3c0] ;  /* 0x0003c0001c0c7984 */ /* 0x000e280000000800 */
[----:B------:R-:W2:Y:S01]  /*0820*/  LDS R15, [R28+0x480] ;  /* 0x000480001c0f7984 */ /* 0x000ea20000000800 */
[----:B-1----:R-:W-:-:S03]  /*0830*/  FFMA R13, R8, R13, R31 ;  /* 0x0000000d080d7223 */ /* 0x002fc6000000001f */
[----:B------:R-:W1:Y:S01]  /*0840*/  LDS R8, [R28+0x540] ;  /* 0x000540001c087984 */ /* 0x000e620000000800 */
[----:B0-----:R-:W-:-:S03]  /*0850*/  FFMA R12, R12, R9, R13 ;  /* 0x000000090c0c7223 */ /* 0x001fc6000000000d */
[----:B------:R-:W-:Y:S01]  /*0860*/  LDS R9, [R28+0x600] ;  /* 0x000600001c097984 */ /* 0x000fe20000000800 */
[----:B--2---:R-:W-:-:S03]  /*0870*/  FFMA R31, R15, R10, R12 ;  /* 0x0000000a0f1f7223 */ /* 0x004fc6000000000c */
[----:B------:R-:W0:Y:S01]  /*0880*/  LDS.128 R12, [R29+0x20] ;  /* 0x000020001d0c7984 */ /* 0x000e220000000c00 */
[----:B-1----:R-:W-:-:S03]  /*0890*/  FFMA R31, R8, R11, R31 ;  /* 0x0000000b081f7223 */ /* 0x002fc6000000001f */
        /* <DEDUP_REMOVED lines=10> */
[----:B------:R-:W-:Y:S01]  /*0940*/  LDS R31, [R28+0xb40] ;  /* 0x000b40001c1f7984 */ /* 0x000fe20000000800 */
[----:B-1----:R-:W-:Y:S01]  /*0950*/  FFMA R13, R8, R13, R15 ;  /* 0x0000000d080d7223 */ /* 0x002fe2000000000f */
[----:B------:R-:W-:-:S04]  /*0960*/  IADD3 R8, P4, PT, R34, 0x10, RZ ;  /* 0x0000001022087810 */ /* 0x000fc80007f9e0ff */
[----:B------:R-:W-:Y:S02]  /*0970*/  ISETP.LT.U32.AND P2, PT, R8, UR10, PT ;  /* 0x0000000a08007c0c */ /* 0x000fe4000bf41070 */
[----:B------:R-:W-:-:S04]  /*0980*/  IADD3.X R8, PT, PT, RZ, RZ, RZ, P4, !PT ;  /* 0x000000ffff087210 */ /* 0x000fc800027fe4ff */
[----:B------:R-:W-:-:S13]  /*0990*/  ISETP.LT.U32.AND.EX P1, PT, R8, UR8, !P3, P2 ;  /* 0x0000000808007c0c */ /* 0x000fda000df21120 */
[----:B------:R-:W-:Y:S01]  /*09a0*/  @P1 MOV R8, R20 ;  /* 0x0000001400081202 */ /* 0x000fe20000000f00 */
[----:B0-----:R-:W-:Y:S01]  /*09b0*/  FFMA R13, R12, R9, R13 ;  /* 0x000000090c0d7223 */ /* 0x001fe2000000000d */
[----:B------:R-:W-:Y:S01]  /*09c0*/  @P1 MOV R9, R7 ;  /* 0x0000000700091202 */ /* 0x000fe20000000f00 */
[----:B------:R-:W0:Y:S01]  /*09d0*/  LDS R12, [R28+0xa80] ;  /* 0x000a80001c0c7984 */ /* 0x000e220000000800 */
[----:B------:R-:W-:Y:S06]  /*09e0*/  BAR.SYNC.DEFER_BLOCKING 0x0 ;  /* 0x0000000000007b1d */ /* 0x000fec0000010000 */
[----:B------:R-:W2:Y:S04]  /*09f0*/  @P1 LDG.E R8, desc[UR12][R8.64] ;  /* 0x0000000c08081981 */ /* 0x000ea8000c1e1900 */
[----:B------:R-:W-:Y:S01]  /*0a00*/  @!P1 STS [R27+0x40], RZ ;  /* 0x000040ff1b009388 */ /* 0x000fe20000000800 */
[----:B0-----:R-:W-:-:S04]  /*0a10*/  FFMA R10, R12, R10, R13 ;  /* 0x0000000a0c0a7223 */ /* 0x001fc8000000000d */
[----:B------:R-:W-:Y:S01]  /*0a20*/  FFMA R31, R31, R11, R10 ;  /* 0x0000000b1f1f7223 */ /* 0x000fe2000000000a */
[----:B--2---:R-:W-:Y:S01]  /*0a30*/  @P1 STS [R27+0x40], R8 ;  /* 0x000040081b001388 */ /* 0x004fe20000000800 */
[----:B------:R-:W-:Y:S06]  /*0a40*/  BAR.SYNC.DEFER_BLOCKING 0x0 ;  /* 0x0000000000007b1d */ /* 0x000fec0000010000 */
[----:B------:R-:W-:Y:S04]  /*0a50*/  LDS R9, [R28+0x40] ;  /* 0x000040001c097984 */ /* 0x000fe80000000800 */
[----:B------:R-:W0:Y:S04]  /*0a60*/  LDS.128 R12, [R29] ;  /* 0x000000001d0c7984 */ /* 0x000e280000000c00 */
[----:B------:R-:W-:Y:S01]  /*0a70*/  LDS R8, [R28+0x340] ;  /* 0x000340001c087984 */ /* 0x000fe20000000800 */
[----:B0-----:R-:W-:-:S03]  /*0a80*/  FFMA R12, R12, R9, R33 ;  /* 0x000000090c0c7223 */ /* 0x001fc60000000021 */
[----:B------:R-:W0:Y:S04]  /*0a90*/  LDS R33, [R28+0x100] ;  /* 0x000100001c217984 */ /* 0x000e280000000800 */
[----:B------:R-:W-:Y:S01]  /*0aa0*/  LDS R9, [R28+0x280] ;  /* 0x000280001c097984 */ /* 0x000fe20000000800 */
[----:B0-----:R-:W-:-:S03]  /*0ab0*/  FFMA R13, R33, R13, R12 ;  /* 0x0000000d210d7223 */ /* 0x001fc6000000000c */
[----:B------:R-:W0:Y:S04]  /*0ac0*/  LDS R12, [R28+0x1c0] ;  /* 0x0001c0001c0c7984 */ /* 0x000e280000000800 */
[----:B------:R-:W-:Y:S01]  /*0ad0*/  LDS R33, [R28+0x700] ;  /* 0x000700001c217984 */ /* 0x000fe20000000800 */
[----:B0-----:R-:W-:-:S04]  /*0ae0*/  FFMA R12, R12, R14, R13 ;  /* 0x0000000e0c0c7223 */ /* 0x001fc8000000000d */
[----:B------:R-:W-:Y:S02]  /*0af0*/  FFMA R9, R9, R15, R12 ;  /* 0x0000000f09097223 */ /* 0x000fe4000000000c */
[----:B------:R-:W0:Y:S02]  /*0b00*/  LDS.128 R12, [R29+0x10] ;  /* 0x000010001d0c7984 */ /* 0x000e240000000c00 */
[----:B0-----:R-:W-:Y:S02]  /*0b10*/  FFMA R8, R12, R8, R9 ;  /* 0x000000080c087223 */ /* 0x001fe40000000009 */
[----:B------:R-:W0:Y:S02]  /*0b20*/  LDS R9, [R28+0x400] ;  /* 0x000400001c097984 */ /* 0x000e240000000800 */
[----:B0-----:R-:W-:Y:S02]  /*0b30*/  FFMA R9, R9, R13, R8 ;  /* 0x0000000d09097223 */ /* 0x001fe40000000008 */
[----:B------:R-:W0:Y:S04]  /*0b40*/  LDS R8, [R28+0x4c0] ;  /* 0x0004c0001c087984 */ /* 0x000e280000000800 */
[----:B------:R-:W1:Y:S01]  /*0b50*/  LDS R13, [R28+0x580] ;  /* 0x000580001c0d7984 */ /* 0x000e620000000800 */
[----:B0-----:R-:W-:-:S04]  /*0b60*/  FFMA R8, R8, R14, R9 ;  /* 0x0000000e08087223 */ /* 0x001fc80000000009 */
[----:B-1----:R-:W-:Y:S02]  /*0b70*/  FFMA R9, R13, R15, R8 ;  /* 0x0000000f0d097223 */ /* 0x002fe40000000008 */
[----:B------:R-:W-:Y:S04]  /*0b80*/  LDS R8, [R28+0x640] ;  /* 0x000640001c087984 */ /* 0x000fe80000000800 */
[----:B------:R-:W0:Y:S02]  /*0b90*/  LDS.128 R12, [R29+0x20] ;  /* 0x000020001d0c7984 */ /* 0x000e240000000c00 */
[----:B0-----:R-:W-:Y:S02]  /*0ba0*/  FFMA R8, R12, R8, R9 ;  /* 0x000000080c087223 */ /* 0x001fe40000000009 */
[----:B------:R-:W0:Y:S02]  /*0bb0*/  LDS R9, [R28+0x7c0] ;  /* 0x0007c0001c097984 */ /* 0x000e240000000800 */
[----:B------:R-:W-:-:S02]  /*0bc0*/  FFMA R8, R33, R13, R8 ;  /* 0x0000000d21087223 */ /* 0x000fc40000000008 */
[----:B------:R-:W1:Y:S04]  /*0bd0*/  LDS R12, [R28+0x880] ;  /* 0x000880001c0c7984 */ /* 0x000e680000000800 */
[----:B------:R-:W-:Y:S01]  /*0be0*/  LDS R13, [R28+0x940] ;  /* 0x000940001c0d7984 */ /* 0x000fe20000000800 */
[----:B0-----:R-:W-:-:S03]  /*0bf0*/  FFMA R33, R9, R14, R8 ;  /* 0x0000000e09217223 */ /* 0x001fc60000000008 */
[----:B------:R-:W0:Y:S01]  /*0c00*/  LDS.128 R8, [R29+0x30] ;  /* 0x000030001d087984 */ /* 0x000e220000000c00 */
[----:B-1----:R-:W-:-:S03]  /*0c10*/  FFMA R15, R12, R15, R33 ;  /* 0x0000000f0c0f7223 */ /* 0x002fc60000000021 */
[----:B------:R-:W1:Y:S04]  /*0c20*/  LDS R12, [R28+0xa00] ;  /* 0x000a00001c0c7984 */ /* 0x000e680000000800 */
[----:B------:R-:W2:Y:S01]  /*0c30*/  LDS R14, [R28+0xac0] ;  /* 0x000ac0001c0e7984 */ /* 0x000ea20000000800 */
[----:B0-----:R-:W-:Y:S01]  /*0c40*/  FFMA R13, R8, R13, R15 ;  /* 0x0000000d080d7223 */ /* 0x001fe2000000000f */
[----:B------:R-:W-:-:S03]  /*0c50*/  IADD3 R8, P2, PT, R34, 0x20, RZ ;  /* 0x0000002022087810 */ /* 0x000fc60007f5e0ff */
[----:B-1----:R-:W-:Y:S01]  /*0c60*/  FFMA R9, R12, R9, R13 ;  /* 0x000000090c097223 */ /* 0x002fe2000000000d */
[----:B------:R-:W-:Y:S02]  /*0c70*/  ISETP.LT.U32.AND P1, PT, R8, UR10, PT ;  /* 0x0000000a08007c0c */ /* 0x000fe4000bf21070 */
[----:B------:R-:W-:-:S04]  /*0c80*/  IADD3.X R8, PT, PT, RZ, RZ, RZ, P2, !PT ;  /* 0x000000ffff087210 */ /* 0x000fc800017fe4ff */
[----:B------:R-:W-:Y:S02]  /*0c90*/  ISETP.LT.U32.AND.EX P1, PT, R8, UR8, !P3, P1 ;  /* 0x0000000808007c0c */ /* 0x000fe4000df21110 */
[----:B------:R-:W-:Y:S01]  /*0ca0*/  LDS R8, [R28+0xb80] ;  /* 0x000b80001c087984 */ /* 0x000fe20000000800 */
[----:B------:R-:W-:Y:S10]  /*0cb0*/  BAR.SYNC.DEFER_BLOCKING 0x0 ;  /* 0x0000000000007b1d */ /* 0x000ff40000010000 */
[----:B------:R-:W-:Y:S01]  /*0cc0*/  @P1 IMAD.MOV.U32 R12, RZ, RZ, R22 ;  /* 0x000000ffff0c1224 */ /* 0x000fe200078e0016 */
[----:B------:R-:W-:-:S05]  /*0cd0*/  @P1 MOV R13, R21 ;  /* 0x00000015000d1202 */ /* 0x000fca0000000f00 */
[----:B------:R-:W3:Y:S01]  /*0ce0*/  @P1 LDG.E R33, desc[UR12][R12.64] ;  /* 0x0000000c0c211981 */ /* 0x000ee2000c1e1900 */
[----:B--2---:R-:W-:Y:S01]  /*0cf0*/  FFMA R10, R14, R10, R9 ;  /* 0x0000000a0e0a7223 */ /* 0x004fe20000000009 */
[----:B------:R-:W-:Y:S02]  /*0d00*/  IADD3 R18, P2, PT, R18, 0x10, RZ ;  /* 0x0000001012127810 */ /* 0x000fe40007f5e0ff */
[----:B------:R-:W-:Y:S02]  /*0d10*/  @!P1 STS [R27+0x80], RZ ;  /* 0x000080ff1b009388 */ /* 0x000fe40000000800 */
[----:B------:R-:W-:Y:S02]  /*0d20*/  IADD3.X R17, PT, PT, RZ, R17, RZ, P2, !PT ;  /* 0x00000011ff117210 */ /* 0x000fe400017fe4ff */
[----:B---3--:R-:W-:Y:S01]  /*0d30*/  @P1 STS [R27+0x80], R33 ;  /* 0x000080211b001388 */ /* 0x008fe20000000800 */
[----:B------:R-:W-:Y:S01]  /*0d40*/  BAR.SYNC.DEFER_BLOCKING 0x0 ;  /* 0x0000000000007b1d */ /* 0x000fe20000010000 */
[----:B------:R-:W-:-:S04]  /*0d50*/  ISETP.GE.U32.AND P1, PT, R18, UR10, PT ;  /* 0x0000000a12007c0c */ /* 0x000fc8000bf26070 */
[----:B------:R-:W-:Y:S01]  /*0d60*/  ISETP.GE.U32.OR.EX P0, PT, R17, UR8, P0, P1 ;  /* 0x0000000811007c0c */ /* 0x000fe20008706510 */
[----:B------:R-:W-:Y:S04]  /*0d70*/  LDS R9, [R28+0x80] ;  /* 0x000080001c097984 */ /* 0x000fe80000000800 */
[----:B------:R-:W0:Y:S04]  /*0d80*/  LDS.128 R12, [R29] ;  /* 0x000000001d0c7984 */ /* 0x000e280000000c00 */
[----:B------:R-:W-:Y:S04]  /*0d90*/  LDS R18, [R28+0xb00] ;  /* 0x000b00001c127984 */ /* 0x000fe80000000800 */
[----:B------:R-:W-:Y:S01]  /*0da0*/  LDS R17, [R28+0xbc0] ;  /* 0x000bc0001c117984 */ /* 0x000fe20000000800 */
[----:B0-----:R-:W-:-:S03]  /*0db0*/  FFMA R16, R12, R9, R16 ;  /* 0x000000090c107223 */ /* 0x001fc60000000010 */
[----:B------:R-:W0:Y:S02]  /*0dc0*/  LDS R9, [R28+0x140] ;  /* 0x000140001c097984 */ /* 0x000e240000000800 */
[----:B0-----:R-:W-:Y:S02]  /*0dd0*/  FFMA R9, R9, R13, R16 ;  /* 0x0000000d09097223 */ /* 0x001fe40000000010 */
[----:B------:R-:W0:Y:S04]  /*0de0*/  LDS R16, [R28+0x200] ;  /* 0x000200001c107984 */ /* 0x000e280000000800 */
[----:B------:R-:W1:Y:S01]  /*0df0*/  LDS R13, [R28+0x2c0] ;  /* 0x0002c0001c0d7984 */ /* 0x000e620000000800 */
[----:B0-----:R-:W-:-:S03]  /*0e00*/  FFMA R14, R16, R14, R9 ;  /* 0x0000000e100e7223 */ /* 0x001fc60000000009 */
[----:B------:R-:W-:Y:S01]  /*0e10*/  LDS R16, [R28+0x380] ;  /* 0x000380001c107984 */ /* 0x000fe20000000800 */
[----:B-1----:R-:W-:-:S03]  /*0e20*/  FFMA R9, R13, R15, R14 ;  /* 0x0000000f0d097223 */ /* 0x002fc6000000000e */
[----:B------:R-:W0:Y:S02]  /*0e30*/  LDS.128 R12, [R29+0x10] ;  /* 0x000010001d0c7984 */ /* 0x000e240000000c00 */
[----:B0-----:R-:W-:Y:S02]  /*0e40*/  FFMA R12, R12, R16, R9 ;  /* 0x000000100c0c7223 */ /* 0x001fe40000000009 */
[----:B------:R-:W0:Y:S04]  /*0e50*/  LDS R9, [R28+0x440] ;  /* 0x000440001c097984 */ /* 0x000e280000000800 */
[----:B------:R-:W-:Y:S01]  /*0e60*/  LDS R16, [R28+0x680] ;  /* 0x000680001c107984 */ /* 0x000fe20000000800 */
[----:B0-----:R-:W-:-:S03]  /*0e70*/  FFMA R9, R9, R13, R12 ;  /* 0x0000000d09097223 */ /* 0x001fc6000000000c */
[----:B------:R-:W0:Y:S04]  /*0e80*/  LDS R12, [R28+0x500] ;  /* 0x000500001c0c7984 */ /* 0x000e280000000800 */
[----:B------:R-:W1:Y:S01]  /*0e90*/  LDS R13, [R28+0x5c0] ;  /* 0x0005c0001c0d7984 */ /* 0x000e620000000800 */
[----:B0-----:R-:W-:-:S04]  /*0ea0*/  FFMA R12, R12, R14, R9 ;  /* 0x0000000e0c0c7223 */ /* 0x001fc80000000009 */
[----:B-1----:R-:W-:Y:S02]  /*0eb0*/  FFMA R9, R13, R15, R12 ;  /* 0x0000000f0d097223 */ /* 0x002fe4000000000c */
        /* <DEDUP_REMOVED lines=10> */
[----:B0-----:R-:W-:Y:S01]  /*0f60*/  FFMA R12, R12, R16, R9 ;  /* 0x000000100c0c7223 */ /* 0x001fe20000000009 */
[----:B------:R-:W-:Y:S01]  /*0f70*/  HFMA2 R16, -RZ, RZ, 0, 0 ;  /* 0x00000000ff107431 */ /* 0x000fe200000001ff */
[----:B------:R-:W0:Y:S02]  /*0f80*/  LDS R9, [R28+0xa40] ;  /* 0x000a40001c097984 */ /* 0x000e240000000800 */
[----:B0-----:R-:W-:Y:S01]  /*0f90*/  FFMA R9, R9, R13, R12 ;  /* 0x0000000d09097223 */ /* 0x001fe2000000000c */
[----:B------:R-:W-:Y:S02]  /*0fa0*/  @!P0 MOV R12, R26 ;  /* 0x0000001a000c8202 */ /* 0x000fe40000000f00 */
[----:B------:R-:W-:Y:S01]  /*0fb0*/  @!P0 MOV R13, R25 ;  /* 0x00000019000d8202 */ /* 0x000fe20000000f00 */
[----:B------:R-:W-:Y:S06]  /*0fc0*/  BAR.SYNC.DEFER_BLOCKING 0x0 ;  /* 0x0000000000007b1d */ /* 0x000fec0000010000 */
[----:B------:R-:W2:Y:S01]  /*0fd0*/  @!P0 LDG.E R16, desc[UR12][R12.64] ;  /* 0x0000000c0c108981 */ /* 0x000ea2000c1e1900 */
[----:B------:R-:W-:Y:S01]  /*0fe0*/  FFMA R14, R18, R14, R9 ;  /* 0x0000000e120e7223 */ /* 0x000fe20000000009 */
[----:B------:R-:W-:Y:S01]  /*0ff0*/  UIADD3 UR5, UP0, UPT, UR5, -0x1, URZ ;  /* 0xffffffff05057890 */ /* 0x000fe2000ff1e0ff */
[----:B------:R-:W-:-:S02]  /*1000*/  IADD3 R2, P0, PT, R2, 0x10, RZ ;  /* 0x0000001002027810 */ /* 0x000fc40007f1e0ff */
[----:B------:R-:W-:Y:S01]  /*1010*/  FFMA R9, R17, R15, R14 ;  /* 0x0000000f11097223 */ /* 0x000fe2000000000e */
[----:B------:R-:W-:Y:S01]  /*1020*/  UIADD3.X UR4, UPT, UPT, UR4, -0x1, URZ, UP0, !UPT ;  /* 0xffffffff04047890 */ /* 0x000fe200087fe4ff */
[----:B------:R-:W-:Y:S01]  /*1030*/  IADD3.X R4, PT, PT, RZ, R4, RZ, P0, !PT ;  /* 0x00000004ff047210 */ /* 0x000fe200007fe4ff */
[----:B------:R-:W-:Y:S01]  /*1040*/  UISETP.NE.U32.AND UP0, UPT, UR5, URZ, UPT ;  /* 0x000000ff0500728c */ /* 0x000fe2000bf05070 */
[----:B------:R-:W-:Y:S02]  /*1050*/  IADD3 R5, P0, PT, R5, 0x40, RZ ;  /* 0x0000004005057810 */ /* 0x000fe40007f1e0ff */
[----:B------:R-:W-:Y:S01]  /*1060*/  IADD3 R0, P5, PT, R0, 0x10, RZ ;  /* 0x0000001000007810 */ /* 0x000fe20007fbe0ff */
[----:B------:R-:W-:Y:S01]  /*1070*/  UISETP.NE.AND.EX UP0, UPT, UR4, URZ, UPT, UP0 ;  /* 0x000000ff0400728c */ /* 0x000fe2000bf05300 */
[----:B------:R-:W-:Y:S01]  /*1080*/  IADD3 R20, P1, PT, R20, 0x40, RZ ;  /* 0x0000004014147810 */ /* 0x000fe20007f3e0ff */
[----:B------:R-:W-:Y:S01]  /*1090*/  IMAD.X R6, RZ, RZ, R6, P0 ;  /* 0x000000ffff067224 */ /* 0x000fe200000e0606 */
[----:B------:R-:W-:-:S02]  /*10a0*/  IADD3 R22, P2, PT, R22, 0x40, RZ ;  /* 0x0000004016167810 */ /* 0x000fc40007f5e0ff */
[----:B------:R-:W-:Y:S02]  /*10b0*/  IADD3 R24, P3, PT, R24, 0x40, RZ ;  /* 0x0000004018187810 */ /* 0x000fe40007f7e0ff */
[----:B------:R-:W-:Y:S02]  /*10c0*/  IADD3 R26, P4, PT, R26, 0x40, RZ ;  /* 0x000000401a1a7810 */ /* 0x000fe40007f9e0ff */
[----:B------:R-:W-:Y:S02]  /*10d0*/  IADD3.X R3, PT, PT, RZ, R3, RZ, P5, !PT ;  /* 0x00000003ff037210 */ /* 0x000fe40002ffe4ff */
[----:B------:R-:W-:Y:S02]  /*10e0*/  IADD3.X R7, PT, PT, RZ, R7, RZ, P1, !PT ;  /* 0x00000007ff077210 */ /* 0x000fe40000ffe4ff */
[----:B------:R-:W-:Y:S02]  /*10f0*/  IADD3.X R21, PT, PT, RZ, R21, RZ, P2, !PT ;  /* 0x00000015ff157210 */ /* 0x000fe400017fe4ff */
[----:B------:R-:W-:-:S02]  /*1100*/  IADD3.X R23, PT, PT, RZ, R23, RZ, P3, !PT ;  /* 0x00000017ff177210 */ /* 0x000fc40001ffe4ff */
[----:B------:R-:W-:Y:S01]  /*1110*/  IADD3.X R25, PT, PT, RZ, R25, RZ, P4, !PT ;  /* 0x00000019ff197210 */ /* 0x000fe200027fe4ff */
[----:B--2---:R-:W-:Y:S01]  /*1120*/  STS [R19], R16 ;  /* 0x0000001013007388 */ /* 0x004fe20000000800 */
[----:B------:R-:W-:Y:S06]  /*1130*/  BAR.SYNC.DEFER_BLOCKING 0x0 ;  /* 0x0000000000007b1d */ /* 0x000fec0000010000 */
[----:B------:R-:W-:Y:S04]  /*1140*/  LDS R33, [R28] ;  /* 0x000000001c217984 */ /* 0x000fe80000000800 */
[----:B------:R-:W0:Y:S04]  /*1150*/  LDS.128 R12, [R29] ;  /* 0x000000001d0c7984 */ /* 0x000e280000000c00 */
[----:B------:R-:W1:Y:S04]  /*1160*/  LDS R16, [R28+0xc0] ;  /* 0x0000c0001c107984 */ /* 0x000e680000000800 */
[----:B------:R-:W2:Y:S04]  /*1170*/  LDS R17, [R28+0x180] ;  /* 0x000180001c117984 */ /* 0x000ea80000000800 */
[----:B------:R-:W3:Y:S04]  /*1180*/  LDS R18, [R28+0x240] ;  /* 0x000240001c127984 */ /* 0x000ee80000000800 */
[----:B------:R-:W-:Y:S01]  /*1190*/  LDS R19, [R28+0x3c0] ;  /* 0x0003c0001c137984 */ /* 0x000fe20000000800 */
[----:B0-----:R-:W-:Y:S01]  /*11a0*/  FFMA R9, R12, R33, R9 ;  /* 0x000000210c097223 */ /* 0x001fe20000000009 */
[----:B------:R-:W-:-:S03]  /*11b0*/  FFMA R33, R8, R11, R10 ;  /* 0x0000000b08217223 */ /* 0x000fc6000000000a */
[----:B-1----:R-:W-:Y:S02]  /*11c0*/  FFMA R12, R16, R13, R9 ;  /* 0x0000000d100c7223 */ /* 0x002fe40000000009 */
[----:B------:R-:W-:Y:S02]  /*11d0*/  LDS R9, [R28+0x480] ;  /* 0x000480001c097984 */ /* 0x000fe40000000800 */
[----:B--2---:R-:W-:Y:S02]  /*11e0*/  FFMA R17, R17, R14, R12 ;  /* 0x0000000e11117223 */ /* 0x004fe4000000000c */
[----:B------:R-:W-:Y:S02]  /*11f0*/  LDS R16, [R28+0x540] ;  /* 0x000540001c107984 */ /* 0x000fe40000000800 */
[----:B---3--:R-:W-:Y:S02]  /*1200*/  FFMA R17, R18, R15, R17 ;  /* 0x0000000f12117223 */ /* 0x008fe40000000011 */
[----:B------:R-:W-:Y:S04]  /*1210*/  LDS R18, [R28+0x300] ;  /* 0x000300001c127984 */ /* 0x000fe80000000800 */
[----:B------:R-:W0:Y:S02]  /*1220*/  LDS.128 R12, [R29+0x10] ;  /* 0x000010001d0c7984 */ /* 0x000e240000000c00 */
[----:B0-----:R-:W-:-:S02]  /*1230*/  FFMA R12, R12, R18, R17 ;  /* 0x000000120c0c7223 */ /* 0x001fc40000000011 */
[----:B------:R-:W-:Y:S02]  /*1240*/  LDS R18, [R28+0x600] ;  /* 0x000600001c127984 */ /* 0x000fe40000000800 */
[----:B------:R-:W-:Y:S02]  /*1250*/  FFMA R12, R19, R13, R12 ;  /* 0x0000000d130c7223 */ /* 0x000fe4000000000c */
[----:B------:R-:W-:Y:S02]  /*1260*/  LDS R19, [R28+0x6c0] ;  /* 0x0006c0001c137984 */ /* 0x000fe40000000800 */
[----:B------:R-:W-:-:S04]  /*1270*/  FFMA R9, R9, R14, R12 ;  /* 0x0000000e09097223 */ /* 0x000fc8000000000c */
[----:B------:R-:W-:Y:S02]  /*1280*/  FFMA R17, R16, R15, R9 ;  /* 0x0000000f10117223 */ /* 0x000fe40000000009 */
[----:B------:R-:W0:Y:S04]  /*1290*/  LDS.128 R12, [R29+0x20] ;  /* 0x000020001d0c7984 */ /* 0x000e280000000c00 */
[----:B------:R-:W1:Y:S04]  /*12a0*/  LDS R9, [R28+0x780] ;  /* 0x000780001c097984 */ /* 0x000e680000000800 */
[----:B------:R-:W2:Y:S01]  /*12b0*/  LDS R16, [R28+0x840] ;  /* 0x000840001c107984 */ /* 0x000ea20000000800 */
[----:B0-----:R-:W-:-:S03]  /*12c0*/  FFMA R12, R12, R18, R17 ;  /* 0x000000120c0c7223 */ /* 0x001fc60000000011 */
[----:B------:R-:W-:Y:S01]  /*12d0*/  LDS R17, [R28+0x9c0] ;  /* 0x0009c0001c117984 */ /* 0x000fe20000000800 */
[----:B------:R-:W-:-:S03]  /*12e0*/  FFMA R12, R19, R13, R12 ;  /* 0x0000000d130c7223 */ /* 0x000fc6000000000c */
[----:B------:R-:W-:Y:S01]  /*12f0*/  LDS R18, [R28+0xa80] ;  /* 0x000a80001c127984 */ /* 0x000fe20000000800 */
[----:B-1----:R-:W-:-:S04]  /*1300*/  FFMA R9, R9, R14, R12 ;  /* 0x0000000e09097223 */ /* 0x002fc8000000000c */
[----:B--2---:R-:W-:Y:S02]  /*1310*/  FFMA R9, R16, R15, R9 ;  /* 0x0000000f10097223 */ /* 0x004fe40000000009 */
[----:B------:R-:W-:Y:S04]  /*1320*/  LDS R16, [R28+0x900] ;  /* 0x000900001c107984 */ /* 0x000fe80000000800 */
[----:B------:R-:W0:Y:S02]  /*1330*/  LDS.128 R12, [R29+0x30] ;  /* 0x000030001d0c7984 */ /* 0x000e240000000c00 */
[----:B0-----:R-:W-:Y:S02]  /*1340*/  FFMA R12, R12, R16, R9 ;  /* 0x000000100c0c7223 */ /* 0x001fe40000000009 */
[----:B------:R-:W-:Y:S02]  /*1350*/  LDS R9, [R28+0xb40] ;  /* 0x000b40001c097984 */ /* 0x000fe40000000800 */
[----:B------:R-:W-:Y:S01]  /*1360*/  FFMA R13, R17, R13, R12 ;  /* 0x0000000d110d7223 */ /* 0x000fe2000000000c */
[----:B------:R-:W-:Y:S03]  /*1370*/  BAR.SYNC.DEFER_BLOCKING 0x0 ;  /* 0x0000000000007b1d */ /* 0x000fe60000010000 */
[----:B------:R-:W-:-:S03]  /*1380*/  FFMA R14, R18, R14, R13 ;  /* 0x0000000e120e7223 */ /* 0x000fc6000000000d */
[----:B------:R-:W-:Y:S04]  /*1390*/  LDS R13, [R28+0x40] ;  /* 0x000040001c0d7984 */ /* 0x000fe80000000800 */
[----:B------:R-:W0:Y:S04]  /*13a0*/  LDS.128 R16, [R29] ;  /* 0x000000001d107984 */ /* 0x000e280000000c00 */
[----:B------:R-:W-:Y:S01]  /*13b0*/  LDS R12, [R28+0x280] ;  /* 0x000280001c0c7984 */ /* 0x000fe20000000800 */
[----:B0-----:R-:W-:-:S03]  /*13c0*/  FFMA R16, R16, R13, R32 ;  /* 0x0000000d10107223 */ /* 0x001fc60000000020 */
[----:B------:R-:W0:Y:S04]  /*13d0*/  LDS R13, [R28+0x100] ;  /* 0x000100001c0d7984 */ /* 0x000e280000000800 */
[----:B------:R-:W1:Y:S01]  /*13e0*/  LDS R32, [R28+0x1c0] ;  /* 0x0001c0001c207984 */ /* 0x000e620000000800 */
[----:B0-----:R-:W-:-:S04]  /*13f0*/  FFMA R13, R13, R17, R16 ;  /* 0x000000110d0d7223 */ /* 0x001fc80000000010 */
[----:B-1----:R-:W-:Y:S02]  /*1400*/  FFMA R13, R32, R18, R13 ;  /* 0x00000012200d7223 */ /* 0x002fe4000000000d */
[----:B------:R-:W-:Y:S02]  /*1410*/  LDS R32, [R28+0x4c0] ;  /* 0x0004c0001c207984 */ /* 0x000fe40000000800 */
[----:B------:R-:W-:Y:S02]  /*1420*/  FFMA R13, R12, R19, R13 ;  /* 0x000000130c0d7223 */ /* 0x000fe4000000000d */
[----:B------:R-:W-:Y:S04]  /*1430*/  LDS R12, [R28+0x340] ;  /* 0x000340001c0c7984 */ /* 0x000fe80000000800 */
[----:B------:R-:W0:Y:S02]  /*1440*/  LDS.128 R16, [R29+0x10] ;  /* 0x000010001d107984 */ /* 0x000e240000000c00 */
[----:B0-----:R-:W-:-:S02]  /*1450*/  FFMA R16, R16, R12, R13 ;  /* 0x0000000c10107223 */ /* 0x001fc4000000000d */
[----:B------:R-:W0:Y:S04]  /*1460*/  LDS R13, [R28+0x400] ;  /* 0x000400001c0d7984 */ /* 0x000e280000000800 */
[----:B------:R-:W1:Y:S01]  /*1470*/  LDS R12, [R28+0x580] ;  /* 0x000580001c0c7984 */ /* 0x000e620000000800 */
[----:B0-----:R-:W-:-:S04]  /*1480*/  FFMA R13, R13, R17, R16 ;  /* 0x000000110d0d7223 */ /* 0x001fc80000000010 */
[----:B------:R-:W-:Y:S02]  /*1490*/  FFMA R13, R32, R18, R13 ;  /* 0x00000012200d7223 */ /* 0x000fe4000000000d */
[----:B------:R-:W-:Y:S02]  /*14a0*/  LDS R32, [R28+0x7c0] ;  /* 0x0007c0001c207984 */ /* 0x000fe40000000800 */
[----:B-1----:R-:W-:Y:S02]  /*14b0*/  FFMA R13, R12, R19, R13 ;  /* 0x000000130c0d7223 */ /* 0x002fe4000000000d */
        /* <DEDUP_REMOVED lines=9> */
[----:B------:R-:W0:Y:S04]  /*1550*/  LDS.128 R16, [R29+0x30] ;  /* 0x000030001d107984 */ /* 0x000e280000000c00 */
[----:B------:R-:W1:Y:S01]  /*1560*/  LDS R12, [R28+0xa00] ;  /* 0x000a00001c0c7984 */ /* 0x000e620000000800 */
[----:B0-----:R-:W-:Y:S01]  /*1570*/  FFMA R13, R16, R32, R13 ;  /* 0x00000020100d7223 */ /* 0x001fe2000000000d */
[----:B------:R-:W-:-:S02]  /*1580*/  FFMA R16, R9, R15, R14 ;  /* 0x0000000f09107223 */ /* 0x000fc4000000000e */
[----:B------:R-:W-:Y:S01]  /*1590*/  LDS R32, [R28+0xb80] ;  /* 0x000b80001c207984 */ /* 0x000fe20000000800 */
[----:B-1----:R-:W-:-:S03]  /*15a0*/  FFMA R17, R12, R17, R13 ;  /* 0x000000110c117223 */ /* 0x002fc6000000000d */
[----:B------:R-:W0:Y:S01]  /*15b0*/  LDS R12, [R28+0xac0] ;  /* 0x000ac0001c0c7984 */ /* 0x000e220000000800 */
[----:B------:R-:W-:Y:S06]  /*15c0*/  BAR.SYNC.DEFER_BLOCKING 0x0 ;  /* 0x0000000000007b1d */ /* 0x000fec0000010000 */
[----:B------:R-:W-:Y:S04]  /*15d0*/  LDS R13, [R28+0x80] ;  /* 0x000080001c0d7984 */ /* 0x000fe80000000800 */
[----:B------:R-:W1:Y:S04]  /*15e0*/  LDS.128 R8, [R29] ;  /* 0x000000001d087984 */ /* 0x000e680000000c00 */
[----:B------:R-:W-:Y:S04]  /*15f0*/  LDS R14, [R28+0x200] ;  /* 0x000200001c0e7984 */ /* 0x000fe80000000800 */
[----:B------:R-:W-:Y:S01]  /*1600*/  LDS R15, [R28+0x980] ;  /* 0x000980001c0f7984 */ /* 0x000fe20000000800 */
[----:B0-----:R-:W-:-:S04]  /*1610*/  FFMA R17, R12, R18, R17 ;  /* 0x000000120c117223 */ /* 0x001fc80000000011 */
[----:B------:R-:W-:Y:S01]  /*1620*/  FFMA R32, R32, R19, R17 ;  /* 0x0000001320207223 */ /* 0x000fe20000000011 */
[----:B-1----:R-:W-:Y:S02]  /*1630*/  FFMA R30, R8, R13, R30 ;  /* 0x0000000d081e7223 */ /* 0x002fe4000000001e */
[----:B------:R-:W0:Y:S04]  /*1640*/  LDS R13, [R28+0x140] ;  /* 0x000140001c0d7984 */ /* 0x000e280000000800 */
[----:B------:R-:W1:Y:S01]  /*1650*/  LDS R8, [R28+0x2c0] ;  /* 0x0002c0001c087984 */ /* 0x000e620000000800 */
[----:B0-----:R-:W-:-:S03]  /*1660*/  FFMA R9, R13, R9, R30 ;  /* 0x000000090d097223 */ /* 0x001fc6000000001e */
[----:B------:R-:W-:Y:S01]  /*1670*/  LDS R30, [R28+0x500] ;  /* 0x000500001c1e7984 */ /* 0x000fe20000000800 */
[----:B------:R-:W-:-:S03]  /*1680*/  FFMA R9, R14, R10, R9 ;  /* 0x0000000a0e097223 */ /* 0x000fc60000000009 */
[----:B------:R-:W-:Y:S01]  /*1690*/  LDS R14, [R28+0x380] ;  /* 0x000380001c0e7984 */ /* 0x000fe20000000800 */
[----:B-1----:R-:W-:-:S03]  /*16a0*/  FFMA R13, R8, R11, R9 ;  /* 0x0000000b080d7223 */ /* 0x002fc60000000009 */
[----:B------:R-:W0:Y:S02]  /*16b0*/  LDS.128 R8, [R29+0x10] ;  /* 0x000010001d087984 */ /* 0x000e240000000c00 */
[----:B0-----:R-:W-:Y:S02]  /*16c0*/  FFMA R14, R8, R14, R13 ;  /* 0x0000000e080e7223 */ /* 0x001fe4000000000d */
        /* <DEDUP_REMOVED lines=18> */
[----:B------:R-:W0:Y:S02]  /*17f0*/  LDS R13, [R28+0xb00] ;  /* 0x000b00001c0d7984 */ /* 0x000e240000000800 */
[----:B------:R-:W-:-:S04]  /*1800*/  FFMA R14, R14, R9, R15 ;  /* 0x000000090e0e7223 */ /* 0x000fc8000000000f */
[----:B0-----:R-:W-:-:S04]  /*1810*/  FFMA R13, R13, R10, R14 ;  /* 0x0000000a0d0d7223 */ /* 0x001fc8000000000e */
[----:B------:R-:W-:Y:S01]  /*1820*/  FFMA R30, R30, R11, R13 ;  /* 0x0000000b1e1e7223 */ /* 0x000fe2000000000d */
[----:B------:R-:W-:Y:S06]  /*1830*/  BAR.SYNC.DEFER_BLOCKING 0x0 ;  /* 0x0000000000007b1d */ /* 0x000fec0000010000 */
[----:B------:R-:W-:Y:S05]  /*1840*/  BRA.U UP0, `(.L_x_1) ;  /* 0xffffffed005c7547 */ /* 0x000fea000b83ffff */
.L_x_0:
[----:B------:R-:W1:Y:S01]  /*1850*/  S2R R0, SR_CTAID.X ;  /* 0x0000000000007919 */ /* 0x000e620000002500 */
[----:B------:R-:W1:Y:S01]  /*1860*/  LDCU UR4, c[0x0][0x360] ;  /* 0x00006c00ff0477ac */ /* 0x000e620008000800 */
[----:B------:R-:W-:Y:S02]  /*1870*/  MOV R35, RZ ;  /* 0x000000ff00237202 */ /* 0x000fe40000000f00 */
[----:B------:R-:W-:Y:S01]  /*1880*/  MOV R8, UR11 ;  /* 0x0000000b00087c02 */ /* 0x000fe20008000f00 */
[----:B------:R-:W2:Y:S01]  /*1890*/  LDCU.64 UR6, c[0x0][0x390] ;  /* 0x00007200ff0677ac */ /* 0x000ea20008000a00 */
[----:B------:R-:W-:Y:S01]  /*18a0*/  ISETP.GE.U32.AND P4, PT, R34, UR11, PT ;  /* 0x0000000b22007c0c */ /* 0x000fe2000bf86070 */
[----:B------:R-:W-:Y:S01]  /*18b0*/  USHF.R.S32.HI UR5, URZ, 0x1f, UR10 ;  /* 0x0000001fff057899 */ /* 0x000fe2000801140a */
[----:B-1----:R-:W-:Y:S01]  /*18c0*/  IMAD R0, R0, UR4, RZ ;  /* 0x0000000400007c24 */ /* 0x002fe2000f8e02ff */
[----:B------:R-:W-:-:S03]  /*18d0*/  USHF.R.S32.HI UR4, URZ, 0x1f, UR11 ;  /* 0x0000001fff047899 */ /* 0x000fc6000801140b */
[----:B------:R-:W-:-:S03]  /*18e0*/  IMAD R37, R0, 0x3, RZ ;  /* 0x0000000300257824 */ /* 0x000fc600078e02ff */
[----:B------:R-:W-:Y:S02]  /*18f0*/  MOV R7, UR4 ;  /* 0x0000000400077c02 */ /* 0x000fe40008000f00 */
[----:B------:R-:W-:-:S04]  /*1900*/  IADD3 R37, P0, PT, R37, R36, RZ ;  /* 0x0000002425257210 */ /* 0x000fc80007f1e0ff */
[----:B------:R-:W-:Y:S01]  /*1910*/  IADD3.X R6, PT, PT, RZ, RZ, RZ, P0, !PT ;  /* 0x000000ffff067210 */ /* 0x000fe200007fe4ff */
[C---:B------:R-:W-:Y:S01]  /*1920*/  IMAD.WIDE.U32 R4, R37.reuse, UR11, R34 ;  /* 0x0000000b25047c25 */ /* 0x040fe2000f8e0022 */
[----:B------:R-:W-:Y:S02]  /*1930*/  IADD3 R2, P0, PT, R34, 0x10, RZ ;  /* 0x0000001022027810 */ /* 0x000fe40007f1e0ff */
[C---:B------:R-:W-:Y:S01]  /*1940*/  ISETP.LT.U32.AND P6, PT, R37.reuse, UR10, PT ;  /* 0x0000000a25007c0c */ /* 0x040fe2000bfc1070 */
[----:B------:R-:W-:Y:S01]  /*1950*/  IMAD R0, R6, UR11, RZ ;  /* 0x0000000b06007c24 */ /* 0x000fe2000f8e02ff */
[----:B------:R-:W-:Y:S02]  /*1960*/  ISETP.GE.U32.AND P3, PT, R2, UR11, PT ;  /* 0x0000000b02007c0c */ /* 0x000fe4000bf66070 */
[----:B--2---:R-:W-:Y:S01]  /*1970*/  LEA R2, P1, R4, UR6, 0x2 ;  /* 0x0000000604027c11 */ /* 0x004fe2000f8210ff */
[----:B------:R-:W-:Y:S01]  /*1980*/  IMAD R3, R37, UR4, R0 ;  /* 0x0000000425037c24 */ /* 0x000fe2000f8e0200 */
[----:B------:R-:W-:-:S02]  /*1990*/  IADD3.X R0, PT, PT, RZ, RZ, RZ, P0, !PT ;  /* 0x000000ffff007210 */ /* 0x000fc400007fe4ff */
[----:B------:R-:W-:Y:S01]  /*19a0*/  ISETP.GE.U32.AND P0, PT, R34, UR11, PT ;  /* 0x0000000b22007c0c */ /* 0x000fe2000bf06070 */
[----:B------:R-:W-:Y:S01]  /*19b0*/  IMAD.IADD R3, R5, 0x1, R3 ;  /* 0x0000000105037824 */ /* 0x000fe200078e0203 */
[----:B------:R-:W-:Y:S02]  /*19c0*/  MOV R5, UR11 ;  /* 0x0000000b00057c02 */ /* 0x000fe40008000f00 */
[----:B------:R-:W-:Y:S02]  /*19d0*/  ISETP.GE.U32.AND.EX P3, PT, R0, UR4, PT, P3 ;  /* 0x0000000400007c0c */ /* 0x000fe4000bf66130 */
[----:B------:R-:W-:Y:S02]  /*19e0*/  LEA.HI.X R3, R4, UR7, R3, 0x2, P1 ;  /* 0x0000000704037c11 */ /* 0x000fe400088f1403 */
[----:B------:R-:W-:Y:S02]  /*19f0*/  LEA R4, P5, R5, R2, 0x6 ;  /* 0x0000000205047211 */ /* 0x000fe400078a30ff */
[----:B------:R-:W-:-:S02]  /*1a00*/  IADD3 R9, P1, PT, R37, 0x10, RZ ;  /* 0x0000001025097810 */ /* 0x000fc40007f3e0ff */
[----:B------:R-:W-:Y:S02]  /*1a10*/  ISETP.LT.U32.AND.EX P0, PT, R6, UR5, !P0, P6 ;  /* 0x0000000506007c0c */ /* 0x000fe4000c701160 */
[C---:B------:R-:W-:Y:S02]  /*1a20*/  IADD3 R0, P6, PT, R37.reuse, 0x20, RZ ;  /* 0x0000002025007810 */ /* 0x040fe40007fde0ff */
[----:B------:R-:W-:Y:S02]  /*1a30*/  LEA.HI.X R5, R8, R3, R7, 0x6, P5 ;  /* 0x0000000308057211 */ /* 0x000fe400028f3407 */
[----:B------:R-:W-:Y:S02]  /*1a40*/  ISETP.GE.U32.AND P2, PT, R37, UR10, PT ;  /* 0x0000000a25007c0c */ /* 0x000fe4000bf46070 */
[----:B------:R-:W-:Y:S02]  /*1a50*/  ISETP.GE.U32.AND P5, PT, R9, UR10, PT ;  /* 0x0000000a09007c0c */ /* 0x000fe4000bfa6070 */
[----:B------:R-:W-:-:S02]  /*1a60*/  IADD3.X R8, PT, PT, RZ, R6, RZ, P1, !PT ;  /* 0x00000006ff087210 */ /* 0x000fc40000ffe4ff */
[----:B------:R-:W-:Y:S01]  /*1a70*/  ISETP.GE.U32.AND P1, PT, R0, UR10, PT ;  /* 0x0000000a00007c0c */ /* 0x000fe2000bf26070 */
[----:B0-----:R0:W-:Y:S01]  /*1a80*/  @P0 STG.E desc[UR12][R2.64], R31 ;  /* 0x0000001f02000986 */ /* 0x0011e2000c10190c */
[----:B------:R-:W-:Y:S02]  /*1a90*/  IADD3.X R0, PT, PT, RZ, R6, RZ, P6, !PT ;  /* 0x00000006ff007210 */ /* 0x000fe400037fe4ff */
[----:B------:R-:W-:Y:S02]  /*1aa0*/  ISETP.GE.U32.OR.EX P2, PT, R6, UR5, P3, P2 ;  /* 0x0000000506007c0c */ /* 0x000fe40009f46520 */
[C---:B------:R-:W-:Y:S02]  /*1ab0*/  ISETP.GE.U32.OR.EX P6, PT, R8.reuse, UR5, P4, P5 ;  /* 0x0000000508007c0c */ /* 0x040fe4000a7c6550 */
[----:B------:R-:W-:Y:S02]  /*1ac0*/  ISETP.GE.U32.OR.EX P5, PT, R8, UR5, P3, P5 ;  /* 0x0000000508007c0c */ /* 0x000fe40009fa6550 */
[----:B------:R-:W-:-:S02]  /*1ad0*/  MOV R9, UR11 ;  /* 0x0000000b00097c02 */ /* 0x000fc40008000f00 */
[C---:B------:R-:W-:Y:S02]  /*1ae0*/  ISETP.GE.U32.OR.EX P4, PT, R0.reuse, UR5, P4, P1 ;  /* 0x0000000500007c0c */ /* 0x040fe4000a786510 */
[----:B------:R-:W-:Y:S02]  /*1af0*/  ISETP.GE.U32.OR.EX P1, PT, R0, UR5, P3, P1 ;  /* 0x0000000500007c0c */ /* 0x000fe40009f26510 */
[----:B------:R-:W-:Y:S01]  /*1b00*/  MOV R0, UR11 ;  /* 0x0000000b00007c02 */ /* 0x000fe20008000f00 */
[----:B------:R0:W-:Y:S01]  /*1b10*/  @!P2 STG.E desc[UR12][R2.64+0x40], R33 ;  /* 0x000040210200a986 */ /* 0x0001e2000c10190c */
[----:B------:R-:W-:-:S03]  /*1b20*/  LEA R6, P3, R9, R2, 0x7 ;  /* 0x0000000209067211 */ /* 0x000fc600078638ff */
[----:B------:R0:W-:Y:S01]  /*1b30*/  @!P6 STG.E desc[UR12][R4.64], R16 ;  /* 0x000000100400e986 */ /* 0x0001e2000c10190c */
[----:B------:R-:W-:-:S03]  /*1b40*/  LEA.HI.X R7, R0, R3, R7, 0x7, P3 ;  /* 0x0000000300077211 */ /* 0x000fc600018f3c07 */
[----:B------:R0:W-:Y:S04]  /*1b50*/  @!P5 STG.E desc[UR12][R4.64+0x40], R32 ;  /* 0x000040200400d986 */ /* 0x0001e8000c10190c */
[----:B------:R0:W-:Y:S01]  /*1b60*/  @!P4 STG.E desc[UR12][R6.64], R30 ;  /* 0x0000001e0600c986 */ /* 0x0001e2000c10190c */
[----:B------:R-:W-:Y:S05]  /*1b70*/  @P1 EXIT ;  /* 0x000000000000194d */ /* 0x000fea0003800000 */
[----:B------:R-:W-:Y:S01]  /*1b80*/  STG.E desc[UR12][R6.64+0x40], RZ ;  /* 0x000040ff06007986 */ /* 0x000fe2000c10190c */
[----:B------:R-:W-:Y:S05]  /*1b90*/  EXIT ;  /* 0x000000000000794d */ /* 0x000fea0003800000 */
.L_x_2:
[----:B------:R-:W-:-:S00]  /*1ba0*/  BRA `(.L_x_2) ;  /* 0xfffffffc00fc7947 */ /* 0x000fc0000383ffff */
[----:B------:R-:W-:-:S00]  /*1bb0*/  NOP ;  /* 0x0000000000007918 */ /* 0x000fc00000000000 */
        /* <DEDUP_REMOVED lines=12> */
.L_x_3:


//--------------------- .nv.shared._Z6matmulPfS_S_ii --------------------------
	.section	.nv.shared._Z6matmulPfS_S_ii,"aw",@nobits
	.sectionflags	@""
	.align	4
.nv.shared._Z6matmulPfS_S_ii:
	.zero		5120


//--------------------- .nv.shared.reserved.0     --------------------------
	.section	.nv.shared.reserved.0,"aw",@nobits
	.weak		__nv_reservedSMEM_offset_0_alias
	.size		__nv_reservedSMEM_offset_0_alias, 0, 64
	.other		__nv_reservedSMEM_offset_0_alias,@"STO_CUDA_RESERVED_SHARED STV_DEFAULT"
__nv_reservedSMEM_offset_0_alias:
	.zero		0
	.zero		64


//--------------------- .nv.constant0._Z6matmulPfS_S_ii --------------------------
	.section	.nv.constant0._Z6matmulPfS_S_ii,"a",@progbits
	.sectionflags	@""
	.align	4
.nv.constant0._Z6matmulPfS_S_ii:
	.zero		928


//--------------------- SYMBOLS --------------------------

	.type		.nv.reservedSmem.offset0,@object
	.size		.nv.reservedSmem.offset0,0x4
	.type		.nv.reservedSmem.cap,@object
	.size		.nv.reservedSmem.cap,0x4
